//
// Generated by NVIDIA NVVM Compiler
//
// Compiler Build ID: CL-36424714
// Cuda compilation tools, release 13.0, V13.0.88
// Based on NVVM 20.0.0
//

.version 9.0
.target sm_100
.address_size 64

	// .globl	_Z16opt_matmul_prob2PKmS0_Pm
// _ZZ16opt_matmul_prob2PKmS0_PmE1A has been demoted
// _ZZ16opt_matmul_prob2PKmS0_PmE1B has been demoted
// _ZZ6pinnedPKmS0_PmE1A has been demoted
// _ZZ6pinnedPKmS0_PmE1B has been demoted
// _ZZ8zerocopyPKmS0_PmE1A has been demoted
// _ZZ8zerocopyPKmS0_PmE1B has been demoted
// _ZZ3uvmPKmS0_PmE1A has been demoted
// _ZZ3uvmPKmS0_PmE1B has been demoted

.visible .entry _Z16opt_matmul_prob2PKmS0_Pm(
	.param .u64 .ptr .align 1 _Z16opt_matmul_prob2PKmS0_Pm_param_0,
	.param .u64 .ptr .align 1 _Z16opt_matmul_prob2PKmS0_Pm_param_1,
	.param .u64 .ptr .align 1 _Z16opt_matmul_prob2PKmS0_Pm_param_2
)
{
	.reg .pred 	%p<25>;
	.reg .b16 	%rs<4>;
	.reg .b32 	%r<147>;
	.reg .b32 	%f<81>;
	.reg .b64 	%rd<67>;
	// demoted variable
	.shared .align 8 .b8 _ZZ16opt_matmul_prob2PKmS0_PmE1A[2048];
	// demoted variable
	.shared .align 8 .b8 _ZZ16opt_matmul_prob2PKmS0_PmE1B[2048];
	ld.param.u64 	%rd3, [_Z16opt_matmul_prob2PKmS0_Pm_param_0];
	ld.param.u64 	%rd4, [_Z16opt_matmul_prob2PKmS0_Pm_param_1];
	ld.param.u64 	%rd5, [_Z16opt_matmul_prob2PKmS0_Pm_param_2];
	mov.u32 	%r1, %ntid.x;
	mov.u32 	%r32, %ctaid.x;
	mov.u32 	%r2, %tid.x;
	mad.lo.s32 	%r3, %r1, %r32, %r2;
	mov.u32 	%r33, %ntid.y;
	mov.u32 	%r34, %ctaid.y;
	mov.u32 	%r4, %tid.y;
	mad.lo.s32 	%r5, %r33, %r34, %r4;
	or.b32  	%r35, %r5, %r3;
	setp.gt.u32 	%p1, %r35, 1023;
	@%p1 bra 	$L__BB0_44;
	cvt.u16.u32 	%rs1, %r1;
	add.s16 	%rs2, %rs1, 1023;
	div.u16 	%rs3, %rs2, %rs1;
	cvt.u32.u16 	%r6, %rs3;
	shl.b32 	%r7, %r5, 10;
	mul.lo.s32 	%r8, %r4, %r1;
	add.s32 	%r37, %r8, %r2;
	shl.b32 	%r38, %r37, 3;
	mov.u32 	%r39, _ZZ16opt_matmul_prob2PKmS0_PmE1A;
	add.s32 	%r9, %r39, %r38;
	mov.u32 	%r40, _ZZ16opt_matmul_prob2PKmS0_PmE1B;
	add.s32 	%r10, %r40, %r38;
	and.b32  	%r11, %r1, 7;
	add.s32 	%r12, %r11, -1;
	and.b32  	%r13, %r1, 3;
	and.b32  	%r14, %r1, 2040;
	and.b32  	%r15, %r1, 1;
	cvta.to.global.u64 	%rd1, %rd3;
	cvta.to.global.u64 	%rd2, %rd4;
	mov.f32 	%f60, 0f00000000;
	mov.b32 	%r142, 0;
	cvt.u64.u32 	%rd7, %r2;
	cvt.u64.u32 	%rd13, %r3;
$L__BB0_2:
	setp.lt.u32 	%p2, %r1, 8;
	mul.lo.s32 	%r17, %r142, %r1;
	add.s32 	%r42, %r7, %r17;
	cvt.u64.u32 	%rd6, %r42;
	add.s64 	%rd8, %rd6, %rd7;
	shl.b64 	%rd9, %rd8, 3;
	add.s64 	%rd10, %rd1, %rd9;
	ld.global.u64 	%rd11, [%rd10];
	st.shared.u64 	[%r9], %rd11;
	add.s32 	%r43, %r17, %r4;
	mul.wide.u32 	%rd12, %r43, 1024;
	add.s64 	%rd14, %rd12, %rd13;
	shl.b64 	%rd15, %rd14, 3;
	add.s64 	%rd16, %rd2, %rd15;
	ld.global.u64 	%rd17, [%rd16];
	st.shared.u64 	[%r10], %rd17;
	bar.sync 	0;
	mov.b32 	%r145, 0;
	@%p2 bra 	$L__BB0_21;
	mov.b32 	%r143, 0;
$L__BB0_4:
	.pragma "nounroll";
	add.s32 	%r19, %r143, %r17;
	setp.gt.u32 	%p3, %r19, 1023;
	add.s32 	%r45, %r143, %r8;
	shl.b32 	%r46, %r45, 3;
	mov.u32 	%r47, _ZZ16opt_matmul_prob2PKmS0_PmE1A;
	add.s32 	%r20, %r47, %r46;
	@%p3 bra 	$L__BB0_6;
	ld.shared.u64 	%rd18, [%r20];
	mad.lo.s32 	%r48, %r143, %r1, %r2;
	shl.b32 	%r49, %r48, 3;
	mov.u32 	%r50, _ZZ16opt_matmul_prob2PKmS0_PmE1B;
	add.s32 	%r51, %r50, %r49;
	ld.shared.u64 	%rd19, [%r51];
	mul.lo.s64 	%rd20, %rd19, %rd18;
	cvt.rn.f32.u64 	%f41, %rd20;
	add.f32 	%f60, %f60, %f41;
$L__BB0_6:
	add.s32 	%r52, %r19, 1;
	setp.gt.u32 	%p4, %r52, 1023;
	@%p4 bra 	$L__BB0_8;
	ld.shared.u64 	%rd21, [%r20+8];
	mad.lo.s32 	%r53, %r1, %r143, %r1;
	add.s32 	%r54, %r53, %r2;
	shl.b32 	%r55, %r54, 3;
	mov.u32 	%r56, _ZZ16opt_matmul_prob2PKmS0_PmE1B;
	add.s32 	%r57, %r56, %r55;
	ld.shared.u64 	%rd22, [%r57];
	mul.lo.s64 	%rd23, %rd22, %rd21;
	cvt.rn.f32.u64 	%f42, %rd23;
	add.f32 	%f60, %f60, %f42;
$L__BB0_8:
	add.s32 	%r58, %r19, 2;
	setp.gt.u32 	%p5, %r58, 1023;
	@%p5 bra 	$L__BB0_10;
	add.s32 	%r59, %r143, 2;
	ld.shared.u64 	%rd24, [%r20+16];
	mad.lo.s32 	%r60, %r59, %r1, %r2;
	shl.b32 	%r61, %r60, 3;
	mov.u32 	%r62, _ZZ16opt_matmul_prob2PKmS0_PmE1B;
	add.s32 	%r63, %r62, %r61;
	ld.shared.u64 	%rd25, [%r63];
	mul.lo.s64 	%rd26, %rd25, %rd24;
	cvt.rn.f32.u64 	%f43, %rd26;
	add.f32 	%f60, %f60, %f43;
$L__BB0_10:
	add.s32 	%r64, %r19, 3;
	setp.gt.u32 	%p6, %r64, 1023;
	@%p6 bra 	$L__BB0_12;
	add.s32 	%r65, %r143, 3;
	ld.shared.u64 	%rd27, [%r20+24];
	mad.lo.s32 	%r66, %r65, %r1, %r2;
	shl.b32 	%r67, %r66, 3;
	mov.u32 	%r68, _ZZ16opt_matmul_prob2PKmS0_PmE1B;
	add.s32 	%r69, %r68, %r67;
	ld.shared.u64 	%rd28, [%r69];
	mul.lo.s64 	%rd29, %rd28, %rd27;
	cvt.rn.f32.u64 	%f44, %rd29;
	add.f32 	%f60, %f60, %f44;
$L__BB0_12:
	add.s32 	%r70, %r19, 4;
	setp.gt.u32 	%p7, %r70, 1023;
	@%p7 bra 	$L__BB0_14;
	add.s32 	%r71, %r143, 4;
	ld.shared.u64 	%rd30, [%r20+32];
	mad.lo.s32 	%r72, %r71, %r1, %r2;
	shl.b32 	%r73, %r72, 3;
	mov.u32 	%r74, _ZZ16opt_matmul_prob2PKmS0_PmE1B;
	add.s32 	%r75, %r74, %r73;
	ld.shared.u64 	%rd31, [%r75];
	mul.lo.s64 	%rd32, %rd31, %rd30;
	cvt.rn.f32.u64 	%f45, %rd32;
	add.f32 	%f60, %f60, %f45;
$L__BB0_14:
	add.s32 	%r76, %r19, 5;
	setp.gt.u32 	%p8, %r76, 1023;
	@%p8 bra 	$L__BB0_16;
	add.s32 	%r77, %r143, 5;
	ld.shared.u64 	%rd33, [%r20+40];
	mad.lo.s32 	%r78, %r77, %r1, %r2;
	shl.b32 	%r79, %r78, 3;
	mov.u32 	%r80, _ZZ16opt_matmul_prob2PKmS0_PmE1B;
	add.s32 	%r81, %r80, %r79;
	ld.shared.u64 	%rd34, [%r81];
	mul.lo.s64 	%rd35, %rd34, %rd33;
	cvt.rn.f32.u64 	%f46, %rd35;
	add.f32 	%f60, %f60, %f46;
$L__BB0_16:
	add.s32 	%r82, %r19, 6;
	setp.gt.u32 	%p9, %r82, 1023;
	@%p9 bra 	$L__BB0_18;
	add.s32 	%r83, %r143, 6;
	ld.shared.u64 	%rd36, [%r20+48];
	mad.lo.s32 	%r84, %r83, %r1, %r2;
	shl.b32 	%r85, %r84, 3;
	mov.u32 	%r86, _ZZ16opt_matmul_prob2PKmS0_PmE1B;
	add.s32 	%r87, %r86, %r85;
	ld.shared.u64 	%rd37, [%r87];
	mul.lo.s64 	%rd38, %rd37, %rd36;
	cvt.rn.f32.u64 	%f47, %rd38;
	add.f32 	%f60, %f60, %f47;
$L__BB0_18:
	add.s32 	%r88, %r19, 7;
	setp.gt.u32 	%p10, %r88, 1023;
	@%p10 bra 	$L__BB0_20;
	add.s32 	%r89, %r143, 7;
	ld.shared.u64 	%rd39, [%r20+56];
	mad.lo.s32 	%r90, %r89, %r1, %r2;
	shl.b32 	%r91, %r90, 3;
	mov.u32 	%r92, _ZZ16opt_matmul_prob2PKmS0_PmE1B;
	add.s32 	%r93, %r92, %r91;
	ld.shared.u64 	%rd40, [%r93];
	mul.lo.s64 	%rd41, %rd40, %rd39;
	cvt.rn.f32.u64 	%f48, %rd41;
	add.f32 	%f60, %f60, %f48;
$L__BB0_20:
	add.s32 	%r143, %r143, 8;
	setp.ne.s32 	%p11, %r143, %r14;
	mov.u32 	%r145, %r14;
	@%p11 bra 	$L__BB0_4;
$L__BB0_21:
	setp.eq.s32 	%p12, %r11, 0;
	@%p12 bra 	$L__BB0_42;
	setp.lt.u32 	%p13, %r12, 3;
	@%p13 bra 	$L__BB0_32;
	add.s32 	%r23, %r145, %r17;
	setp.gt.u32 	%p14, %r23, 1023;
	add.s32 	%r94, %r145, %r8;
	shl.b32 	%r95, %r94, 3;
	mov.u32 	%r96, _ZZ16opt_matmul_prob2PKmS0_PmE1A;
	add.s32 	%r24, %r96, %r95;
	@%p14 bra 	$L__BB0_25;
	ld.shared.u64 	%rd42, [%r24];
	mad.lo.s32 	%r97, %r145, %r1, %r2;
	shl.b32 	%r98, %r97, 3;
	mov.u32 	%r99, _ZZ16opt_matmul_prob2PKmS0_PmE1B;
	add.s32 	%r100, %r99, %r98;
	ld.shared.u64 	%rd43, [%r100];
	mul.lo.s64 	%rd44, %rd43, %rd42;
	cvt.rn.f32.u64 	%f50, %rd44;
	add.f32 	%f60, %f60, %f50;
$L__BB0_25:
	add.s32 	%r101, %r23, 1;
	setp.gt.u32 	%p15, %r101, 1023;
	@%p15 bra 	$L__BB0_27;
	ld.shared.u64 	%rd45, [%r24+8];
	mad.lo.s32 	%r102, %r1, %r145, %r1;
	add.s32 	%r103, %r102, %r2;
	shl.b32 	%r104, %r103, 3;
	mov.u32 	%r105, _ZZ16opt_matmul_prob2PKmS0_PmE1B;
	add.s32 	%r106, %r105, %r104;
	ld.shared.u64 	%rd46, [%r106];
	mul.lo.s64 	%rd47, %rd46, %rd45;
	cvt.rn.f32.u64 	%f51, %rd47;
	add.f32 	%f60, %f60, %f51;
$L__BB0_27:
	add.s32 	%r107, %r23, 2;
	setp.gt.u32 	%p16, %r107, 1023;
	@%p16 bra 	$L__BB0_29;
	add.s32 	%r108, %r145, 2;
	ld.shared.u64 	%rd48, [%r24+16];
	mad.lo.s32 	%r109, %r108, %r1, %r2;
	shl.b32 	%r110, %r109, 3;
	mov.u32 	%r111, _ZZ16opt_matmul_prob2PKmS0_PmE1B;
	add.s32 	%r112, %r111, %r110;
	ld.shared.u64 	%rd49, [%r112];
	mul.lo.s64 	%rd50, %rd49, %rd48;
	cvt.rn.f32.u64 	%f52, %rd50;
	add.f32 	%f60, %f60, %f52;
$L__BB0_29:
	add.s32 	%r113, %r23, 3;
	setp.gt.u32 	%p17, %r113, 1023;
	@%p17 bra 	$L__BB0_31;
	add.s32 	%r114, %r145, 3;
	ld.shared.u64 	%rd51, [%r24+24];
	mad.lo.s32 	%r115, %r114, %r1, %r2;
	shl.b32 	%r116, %r115, 3;
	mov.u32 	%r117, _ZZ16opt_matmul_prob2PKmS0_PmE1B;
	add.s32 	%r118, %r117, %r116;
	ld.shared.u64 	%rd52, [%r118];
	mul.lo.s64 	%rd53, %rd52, %rd51;
	cvt.rn.f32.u64 	%f53, %rd53;
	add.f32 	%f60, %f60, %f53;
$L__BB0_31:
	add.s32 	%r145, %r145, 4;
$L__BB0_32:
	setp.eq.s32 	%p18, %r13, 0;
	@%p18 bra 	$L__BB0_42;
	setp.eq.s32 	%p19, %r13, 1;
	@%p19 bra 	$L__BB0_39;
	add.s32 	%r27, %r145, %r17;
	setp.gt.u32 	%p20, %r27, 1023;
	add.s32 	%r119, %r145, %r8;
	shl.b32 	%r120, %r119, 3;
	mov.u32 	%r121, _ZZ16opt_matmul_prob2PKmS0_PmE1A;
	add.s32 	%r28, %r121, %r120;
	@%p20 bra 	$L__BB0_36;
	ld.shared.u64 	%rd54, [%r28];
	mad.lo.s32 	%r122, %r145, %r1, %r2;
	shl.b32 	%r123, %r122, 3;
	mov.u32 	%r124, _ZZ16opt_matmul_prob2PKmS0_PmE1B;
	add.s32 	%r125, %r124, %r123;
	ld.shared.u64 	%rd55, [%r125];
	mul.lo.s64 	%rd56, %rd55, %rd54;
	cvt.rn.f32.u64 	%f55, %rd56;
	add.f32 	%f60, %f60, %f55;
$L__BB0_36:
	add.s32 	%r126, %r27, 1;
	setp.gt.u32 	%p21, %r126, 1023;
	@%p21 bra 	$L__BB0_38;
	ld.shared.u64 	%rd57, [%r28+8];
	mad.lo.s32 	%r127, %r1, %r145, %r1;
	add.s32 	%r128, %r127, %r2;
	shl.b32 	%r129, %r128, 3;
	mov.u32 	%r130, _ZZ16opt_matmul_prob2PKmS0_PmE1B;
	add.s32 	%r131, %r130, %r129;
	ld.shared.u64 	%rd58, [%r131];
	mul.lo.s64 	%rd59, %rd58, %rd57;
	cvt.rn.f32.u64 	%f56, %rd59;
	add.f32 	%f60, %f60, %f56;
$L__BB0_38:
	add.s32 	%r145, %r145, 2;
$L__BB0_39:
	setp.eq.s32 	%p22, %r15, 0;
	@%p22 bra 	$L__BB0_42;
	add.s32 	%r132, %r145, %r17;
	setp.gt.u32 	%p23, %r132, 1023;
	@%p23 bra 	$L__BB0_42;
	add.s32 	%r133, %r145, %r8;
	shl.b32 	%r134, %r133, 3;
	mov.u32 	%r135, _ZZ16opt_matmul_prob2PKmS0_PmE1A;
	add.s32 	%r136, %r135, %r134;
	ld.shared.u64 	%rd60, [%r136];
	mad.lo.s32 	%r137, %r145, %r1, %r2;
	shl.b32 	%r138, %r137, 3;
	mov.u32 	%r139, _ZZ16opt_matmul_prob2PKmS0_PmE1B;
	add.s32 	%r140, %r139, %r138;
	ld.shared.u64 	%rd61, [%r140];
	mul.lo.s64 	%rd62, %rd61, %rd60;
	cvt.rn.f32.u64 	%f57, %rd62;
	add.f32 	%f60, %f60, %f57;
$L__BB0_42:
	bar.sync 	0;
	add.s32 	%r142, %r142, 1;
	setp.ne.s32 	%p24, %r142, %r6;
	@%p24 bra 	$L__BB0_2;
	cvt.rzi.u64.f32 	%rd63, %f60;
	add.s32 	%r141, %r7, %r3;
	cvta.to.global.u64 	%rd64, %rd5;
	mul.wide.u32 	%rd65, %r141, 8;
	add.s64 	%rd66, %rd64, %rd65;
	st.global.u64 	[%rd66], %rd63;
$L__BB0_44:
	ret;

}
	// .globl	_Z6pinnedPKmS0_Pm
.visible .entry _Z6pinnedPKmS0_Pm(
	.param .u64 .ptr .align 1 _Z6pinnedPKmS0_Pm_param_0,
	.param .u64 .ptr .align 1 _Z6pinnedPKmS0_Pm_param_1,
	.param .u64 .ptr .align 1 _Z6pinnedPKmS0_Pm_param_2
)
{
	.reg .pred 	%p<25>;
	.reg .b16 	%rs<4>;
	.reg .b32 	%r<147>;
	.reg .b32 	%f<81>;
	.reg .b64 	%rd<67>;
	// demoted variable
	.shared .align 8 .b8 _ZZ6pinnedPKmS0_PmE1A[2048];
	// demoted variable
	.shared .align 8 .b8 _ZZ6pinnedPKmS0_PmE1B[2048];
	ld.param.u64 	%rd3, [_Z6pinnedPKmS0_Pm_param_0];
	ld.param.u64 	%rd4, [_Z6pinnedPKmS0_Pm_param_1];
	ld.param.u64 	%rd5, [_Z6pinnedPKmS0_Pm_param_2];
	mov.u32 	%r1, %ntid.x;
	mov.u32 	%r32, %ctaid.x;
	mov.u32 	%r2, %tid.x;
	mad.lo.s32 	%r3, %r1, %r32, %r2;
	mov.u32 	%r33, %ntid.y;
	mov.u32 	%r34, %ctaid.y;
	mov.u32 	%r4, %tid.y;
	mad.lo.s32 	%r5, %r33, %r34, %r4;
	or.b32  	%r35, %r5, %r3;
	setp.gt.u32 	%p1, %r35, 1023;
	@%p1 bra 	$L__BB1_44;
	cvt.u16.u32 	%rs1, %r1;
	add.s16 	%rs2, %rs1, 1023;
	div.u16 	%rs3, %rs2, %rs1;
	cvt.u32.u16 	%r6, %rs3;
	shl.b32 	%r7, %r5, 10;
	mul.lo.s32 	%r8, %r4, %r1;
	add.s32 	%r37, %r8, %r2;
	shl.b32 	%r38, %r37, 3;
	mov.u32 	%r39, _ZZ6pinnedPKmS0_PmE1A;
	add.s32 	%r9, %r39, %r38;
	mov.u32 	%r40, _ZZ6pinnedPKmS0_PmE1B;
	add.s32 	%r10, %r40, %r38;
	and.b32  	%r11, %r1, 7;
	add.s32 	%r12, %r11, -1;
	and.b32  	%r13, %r1, 3;
	and.b32  	%r14, %r1, 2040;
	and.b32  	%r15, %r1, 1;
	cvta.to.global.u64 	%rd1, %rd3;
	cvta.to.global.u64 	%rd2, %rd4;
	mov.f32 	%f60, 0f00000000;
	mov.b32 	%r142, 0;
	cvt.u64.u32 	%rd7, %r2;
	cvt.u64.u32 	%rd13, %r3;
$L__BB1_2:
	setp.lt.u32 	%p2, %r1, 8;
	mul.lo.s32 	%r17, %r142, %r1;
	add.s32 	%r42, %r7, %r17;
	cvt.u64.u32 	%rd6, %r42;
	add.s64 	%rd8, %rd6, %rd7;
	shl.b64 	%rd9, %rd8, 3;
	add.s64 	%rd10, %rd1, %rd9;
	ld.global.u64 	%rd11, [%rd10];
	st.shared.u64 	[%r9], %rd11;
	add.s32 	%r43, %r17, %r4;
	mul.wide.u32 	%rd12, %r43, 1024;
	add.s64 	%rd14, %rd12, %rd13;
	shl.b64 	%rd15, %rd14, 3;
	add.s64 	%rd16, %rd2, %rd15;
	ld.global.u64 	%rd17, [%rd16];
	st.shared.u64 	[%r10], %rd17;
	bar.sync 	0;
	mov.b32 	%r145, 0;
	@%p2 bra 	$L__BB1_21;
	mov.b32 	%r143, 0;
$L__BB1_4:
	.pragma "nounroll";
	add.s32 	%r19, %r143, %r17;
	setp.gt.u32 	%p3, %r19, 1023;
	add.s32 	%r45, %r143, %r8;
	shl.b32 	%r46, %r45, 3;
	mov.u32 	%r47, _ZZ6pinnedPKmS0_PmE1A;
	add.s32 	%r20, %r47, %r46;
	@%p3 bra 	$L__BB1_6;
	ld.shared.u64 	%rd18, [%r20];
	mad.lo.s32 	%r48, %r143, %r1, %r2;
	shl.b32 	%r49, %r48, 3;
	mov.u32 	%r50, _ZZ6pinnedPKmS0_PmE1B;
	add.s32 	%r51, %r50, %r49;
	ld.shared.u64 	%rd19, [%r51];
	mul.lo.s64 	%rd20, %rd19, %rd18;
	cvt.rn.f32.u64 	%f41, %rd20;
	add.f32 	%f60, %f60, %f41;
$L__BB1_6:
	add.s32 	%r52, %r19, 1;
	setp.gt.u32 	%p4, %r52, 1023;
	@%p4 bra 	$L__BB1_8;
	ld.shared.u64 	%rd21, [%r20+8];
	mad.lo.s32 	%r53, %r1, %r143, %r1;
	add.s32 	%r54, %r53, %r2;
	shl.b32 	%r55, %r54, 3;
	mov.u32 	%r56, _ZZ6pinnedPKmS0_PmE1B;
	add.s32 	%r57, %r56, %r55;
	ld.shared.u64 	%rd22, [%r57];
	mul.lo.s64 	%rd23, %rd22, %rd21;
	cvt.rn.f32.u64 	%f42, %rd23;
	add.f32 	%f60, %f60, %f42;
$L__BB1_8:
	add.s32 	%r58, %r19, 2;
	setp.gt.u32 	%p5, %r58, 1023;
	@%p5 bra 	$L__BB1_10;
	add.s32 	%r59, %r143, 2;
	ld.shared.u64 	%rd24, [%r20+16];
	mad.lo.s32 	%r60, %r59, %r1, %r2;
	shl.b32 	%r61, %r60, 3;
	mov.u32 	%r62, _ZZ6pinnedPKmS0_PmE1B;
	add.s32 	%r63, %r62, %r61;
	ld.shared.u64 	%rd25, [%r63];
	mul.lo.s64 	%rd26, %rd25, %rd24;
	cvt.rn.f32.u64 	%f43, %rd26;
	add.f32 	%f60, %f60, %f43;
$L__BB1_10:
	add.s32 	%r64, %r19, 3;
	setp.gt.u32 	%p6, %r64, 1023;
	@%p6 bra 	$L__BB1_12;
	add.s32 	%r65, %r143, 3;
	ld.shared.u64 	%rd27, [%r20+24];
	mad.lo.s32 	%r66, %r65, %r1, %r2;
	shl.b32 	%r67, %r66, 3;
	mov.u32 	%r68, _ZZ6pinnedPKmS0_PmE1B;
	add.s32 	%r69, %r68, %r67;
	ld.shared.u64 	%rd28, [%r69];
	mul.lo.s64 	%rd29, %rd28, %rd27;
	cvt.rn.f32.u64 	%f44, %rd29;
	add.f32 	%f60, %f60, %f44;
$L__BB1_12:
	add.s32 	%r70, %r19, 4;
	setp.gt.u32 	%p7, %r70, 1023;
	@%p7 bra 	$L__BB1_14;
	add.s32 	%r71, %r143, 4;
	ld.shared.u64 	%rd30, [%r20+32];
	mad.lo.s32 	%r72, %r71, %r1, %r2;
	shl.b32 	%r73, %r72, 3;
	mov.u32 	%r74, _ZZ6pinnedPKmS0_PmE1B;
	add.s32 	%r75, %r74, %r73;
	ld.shared.u64 	%rd31, [%r75];
	mul.lo.s64 	%rd32, %rd31, %rd30;
	cvt.rn.f32.u64 	%f45, %rd32;
	add.f32 	%f60, %f60, %f45;
$L__BB1_14:
	add.s32 	%r76, %r19, 5;
	setp.gt.u32 	%p8, %r76, 1023;
	@%p8 bra 	$L__BB1_16;
	add.s32 	%r77, %r143, 5;
	ld.shared.u64 	%rd33, [%r20+40];
	mad.lo.s32 	%r78, %r77, %r1, %r2;
	shl.b32 	%r79, %r78, 3;
	mov.u32 	%r80, _ZZ6pinnedPKmS0_PmE1B;
	add.s32 	%r81, %r80, %r79;
	ld.shared.u64 	%rd34, [%r81];
	mul.lo.s64 	%rd35, %rd34, %rd33;
	cvt.rn.f32.u64 	%f46, %rd35;
	add.f32 	%f60, %f60, %f46;
$L__BB1_16:
	add.s32 	%r82, %r19, 6;
	setp.gt.u32 	%p9, %r82, 1023;
	@%p9 bra 	$L__BB1_18;
	add.s32 	%r83, %r143, 6;
	ld.shared.u64 	%rd36, [%r20+48];
	mad.lo.s32 	%r84, %r83, %r1, %r2;
	shl.b32 	%r85, %r84, 3;
	mov.u32 	%r86, _ZZ6pinnedPKmS0_PmE1B;
	add.s32 	%r87, %r86, %r85;
	ld.shared.u64 	%rd37, [%r87];
	mul.lo.s64 	%rd38, %rd37, %rd36;
	cvt.rn.f32.u64 	%f47, %rd38;
	add.f32 	%f60, %f60, %f47;
$L__BB1_18:
	add.s32 	%r88, %r19, 7;
	setp.gt.u32 	%p10, %r88, 1023;
	@%p10 bra 	$L__BB1_20;
	add.s32 	%r89, %r143, 7;
	ld.shared.u64 	%rd39, [%r20+56];
	mad.lo.s32 	%r90, %r89, %r1, %r2;
	shl.b32 	%r91, %r90, 3;
	mov.u32 	%r92, _ZZ6pinnedPKmS0_PmE1B;
	add.s32 	%r93, %r92, %r91;
	ld.shared.u64 	%rd40, [%r93];
	mul.lo.s64 	%rd41, %rd40, %rd39;
	cvt.rn.f32.u64 	%f48, %rd41;
	add.f32 	%f60, %f60, %f48;
$L__BB1_20:
	add.s32 	%r143, %r143, 8;
	setp.ne.s32 	%p11, %r143, %r14;
	mov.u32 	%r145, %r14;
	@%p11 bra 	$L__BB1_4;
$L__BB1_21:
	setp.eq.s32 	%p12, %r11, 0;
	@%p12 bra 	$L__BB1_42;
	setp.lt.u32 	%p13, %r12, 3;
	@%p13 bra 	$L__BB1_32;
	add.s32 	%r23, %r145, %r17;
	setp.gt.u32 	%p14, %r23, 1023;
	add.s32 	%r94, %r145, %r8;
	shl.b32 	%r95, %r94, 3;
	mov.u32 	%r96, _ZZ6pinnedPKmS0_PmE1A;
	add.s32 	%r24, %r96, %r95;
	@%p14 bra 	$L__BB1_25;
	ld.shared.u64 	%rd42, [%r24];
	mad.lo.s32 	%r97, %r145, %r1, %r2;
	shl.b32 	%r98, %r97, 3;
	mov.u32 	%r99, _ZZ6pinnedPKmS0_PmE1B;
	add.s32 	%r100, %r99, %r98;
	ld.shared.u64 	%rd43, [%r100];
	mul.lo.s64 	%rd44, %rd43, %rd42;
	cvt.rn.f32.u64 	%f50, %rd44;
	add.f32 	%f60, %f60, %f50;
$L__BB1_25:
	add.s32 	%r101, %r23, 1;
	setp.gt.u32 	%p15, %r101, 1023;
	@%p15 bra 	$L__BB1_27;
	ld.shared.u64 	%rd45, [%r24+8];
	mad.lo.s32 	%r102, %r1, %r145, %r1;
	add.s32 	%r103, %r102, %r2;
	shl.b32 	%r104, %r103, 3;
	mov.u32 	%r105, _ZZ6pinnedPKmS0_PmE1B;
	add.s32 	%r106, %r105, %r104;
	ld.shared.u64 	%rd46, [%r106];
	mul.lo.s64 	%rd47, %rd46, %rd45;
	cvt.rn.f32.u64 	%f51, %rd47;
	add.f32 	%f60, %f60, %f51;
$L__BB1_27:
	add.s32 	%r107, %r23, 2;
	setp.gt.u32 	%p16, %r107, 1023;
	@%p16 bra 	$L__BB1_29;
	add.s32 	%r108, %r145, 2;
	ld.shared.u64 	%rd48, [%r24+16];
	mad.lo.s32 	%r109, %r108, %r1, %r2;
	shl.b32 	%r110, %r109, 3;
	mov.u32 	%r111, _ZZ6pinnedPKmS0_PmE1B;
	add.s32 	%r112, %r111, %r110;
	ld.shared.u64 	%rd49, [%r112];
	mul.lo.s64 	%rd50, %rd49, %rd48;
	cvt.rn.f32.u64 	%f52, %rd50;
	add.f32 	%f60, %f60, %f52;
$L__BB1_29:
	add.s32 	%r113, %r23, 3;
	setp.gt.u32 	%p17, %r113, 1023;
	@%p17 bra 	$L__BB1_31;
	add.s32 	%r114, %r145, 3;
	ld.shared.u64 	%rd51, [%r24+24];
	mad.lo.s32 	%r115, %r114, %r1, %r2;
	shl.b32 	%r116, %r115, 3;
	mov.u32 	%r117, _ZZ6pinnedPKmS0_PmE1B;
	add.s32 	%r118, %r117, %r116;
	ld.shared.u64 	%rd52, [%r118];
	mul.lo.s64 	%rd53, %rd52, %rd51;
	cvt.rn.f32.u64 	%f53, %rd53;
	add.f32 	%f60, %f60, %f53;
$L__BB1_31:
	add.s32 	%r145, %r145, 4;
$L__BB1_32:
	setp.eq.s32 	%p18, %r13, 0;
	@%p18 bra 	$L__BB1_42;
	setp.eq.s32 	%p19, %r13, 1;
	@%p19 bra 	$L__BB1_39;
	add.s32 	%r27, %r145, %r17;
	setp.gt.u32 	%p20, %r27, 1023;
	add.s32 	%r119, %r145, %r8;
	shl.b32 	%r120, %r119, 3;
	mov.u32 	%r121, _ZZ6pinnedPKmS0_PmE1A;
	add.s32 	%r28, %r121, %r120;
	@%p20 bra 	$L__BB1_36;
	ld.shared.u64 	%rd54, [%r28];
	mad.lo.s32 	%r122, %r145, %r1, %r2;
	shl.b32 	%r123, %r122, 3;
	mov.u32 	%r124, _ZZ6pinnedPKmS0_PmE1B;
	add.s32 	%r125, %r124, %r123;
	ld.shared.u64 	%rd55, [%r125];
	mul.lo.s64 	%rd56, %rd55, %rd54;
	cvt.rn.f32.u64 	%f55, %rd56;
	add.f32 	%f60, %f60, %f55;
$L__BB1_36:
	add.s32 	%r126, %r27, 1;
	setp.gt.u32 	%p21, %r126, 1023;
	@%p21 bra 	$L__BB1_38;
	ld.shared.u64 	%rd57, [%r28+8];
	mad.lo.s32 	%r127, %r1, %r145, %r1;
	add.s32 	%r128, %r127, %r2;
	shl.b32 	%r129, %r128, 3;
	mov.u32 	%r130, _ZZ6pinnedPKmS0_PmE1B;
	add.s32 	%r131, %r130, %r129;
	ld.shared.u64 	%rd58, [%r131];
	mul.lo.s64 	%rd59, %rd58, %rd57;
	cvt.rn.f32.u64 	%f56, %rd59;
	add.f32 	%f60, %f60, %f56;
$L__BB1_38:
	add.s32 	%r145, %r145, 2;
$L__BB1_39:
	setp.eq.s32 	%p22, %r15, 0;
	@%p22 bra 	$L__BB1_42;
	add.s32 	%r132, %r145, %r17;
	setp.gt.u32 	%p23, %r132, 1023;
	@%p23 bra 	$L__BB1_42;
	add.s32 	%r133, %r145, %r8;
	shl.b32 	%r134, %r133, 3;
	mov.u32 	%r135, _ZZ6pinnedPKmS0_PmE1A;
	add.s32 	%r136, %r135, %r134;
	ld.shared.u64 	%rd60, [%r136];
	mad.lo.s32 	%r137, %r145, %r1, %r2;
	shl.b32 	%r138, %r137, 3;
	mov.u32 	%r139, _ZZ6pinnedPKmS0_PmE1B;
	add.s32 	%r140, %r139, %r138;
	ld.shared.u64 	%rd61, [%r140];
	mul.lo.s64 	%rd62, %rd61, %rd60;
	cvt.rn.f32.u64 	%f57, %rd62;
	add.f32 	%f60, %f60, %f57;
$L__BB1_42:
	bar.sync 	0;
	add.s32 	%r142, %r142, 1;
	setp.ne.s32 	%p24, %r142, %r6;
	@%p24 bra 	$L__BB1_2;
	cvt.rzi.u64.f32 	%rd63, %f60;
	add.s32 	%r141, %r7, %r3;
	cvta.to.global.u64 	%rd64, %rd5;
	mul.wide.u32 	%rd65, %r141, 8;
	add.s64 	%rd66, %rd64, %rd65;
	st.global.u64 	[%rd66], %rd63;
$L__BB1_44:
	ret;

}
	// .globl	_Z8zerocopyPKmS0_Pm
.visible .entry _Z8zerocopyPKmS0_Pm(
	.param .u64 .ptr .align 1 _Z8zerocopyPKmS0_Pm_param_0,
	.param .u64 .ptr .align 1 _Z8zerocopyPKmS0_Pm_param_1,
	.param .u64 .ptr .align 1 _Z8zerocopyPKmS0_Pm_param_2
)
{
	.reg .pred 	%p<25>;
	.reg .b16 	%rs<4>;
	.reg .b32 	%r<147>;
	.reg .b32 	%f<81>;
	.reg .b64 	%rd<67>;
	// demoted variable
	.shared .align 8 .b8 _ZZ8zerocopyPKmS0_PmE1A[2048];
	// demoted variable
	.shared .align 8 .b8 _ZZ8zerocopyPKmS0_PmE1B[2048];
	ld.param.u64 	%rd3, [_Z8zerocopyPKmS0_Pm_param_0];
	ld.param.u64 	%rd4, [_Z8zerocopyPKmS0_Pm_param_1];
	ld.param.u64 	%rd5, [_Z8zerocopyPKmS0_Pm_param_2];
	mov.u32 	%r1, %ntid.x;
	mov.u32 	%r32, %ctaid.x;
	mov.u32 	%r2, %tid.x;
	mad.lo.s32 	%r3, %r1, %r32, %r2;
	mov.u32 	%r33, %ntid.y;
	mov.u32 	%r34, %ctaid.y;
	mov.u32 	%r4, %tid.y;
	mad.lo.s32 	%r5, %r33, %r34, %r4;
	or.b32  	%r35, %r5, %r3;
	setp.gt.u32 	%p1, %r35, 1023;
	@%p1 bra 	$L__BB2_44;
	cvt.u16.u32 	%rs1, %r1;
	add.s16 	%rs2, %rs1, 1023;
	div.u16 	%rs3, %rs2, %rs1;
	cvt.u32.u16 	%r6, %rs3;
	shl.b32 	%r7, %r5, 10;
	mul.lo.s32 	%r8, %r4, %r1;
	add.s32 	%r37, %r8, %r2;
	shl.b32 	%r38, %r37, 3;
	mov.u32 	%r39, _ZZ8zerocopyPKmS0_PmE1A;
	add.s32 	%r9, %r39, %r38;
	mov.u32 	%r40, _ZZ8zerocopyPKmS0_PmE1B;
	add.s32 	%r10, %r40, %r38;
	and.b32  	%r11, %r1, 7;
	add.s32 	%r12, %r11, -1;
	and.b32  	%r13, %r1, 3;
	and.b32  	%r14, %r1, 2040;
	and.b32  	%r15, %r1, 1;
	cvta.to.global.u64 	%rd1, %rd3;
	cvta.to.global.u64 	%rd2, %rd4;
	mov.f32 	%f60, 0f00000000;
	mov.b32 	%r142, 0;
	cvt.u64.u32 	%rd7, %r2;
	cvt.u64.u32 	%rd13, %r3;
$L__BB2_2:
	setp.lt.u32 	%p2, %r1, 8;
	mul.lo.s32 	%r17, %r142, %r1;
	add.s32 	%r42, %r7, %r17;
	cvt.u64.u32 	%rd6, %r42;
	add.s64 	%rd8, %rd6, %rd7;
	shl.b64 	%rd9, %rd8, 3;
	add.s64 	%rd10, %rd1, %rd9;
	ld.global.u64 	%rd11, [%rd10];
	st.shared.u64 	[%r9], %rd11;
	add.s32 	%r43, %r17, %r4;
	mul.wide.u32 	%rd12, %r43, 1024;
	add.s64 	%rd14, %rd12, %rd13;
	shl.b64 	%rd15, %rd14, 3;
	add.s64 	%rd16, %rd2, %rd15;
	ld.global.u64 	%rd17, [%rd16];
	st.shared.u64 	[%r10], %rd17;
	bar.sync 	0;
	mov.b32 	%r145, 0;
	@%p2 bra 	$L__BB2_21;
	mov.b32 	%r143, 0;
$L__BB2_4:
	.pragma "nounroll";
	add.s32 	%r19, %r143, %r17;
	setp.gt.u32 	%p3, %r19, 1023;
	add.s32 	%r45, %r143, %r8;
	shl.b32 	%r46, %r45, 3;
	mov.u32 	%r47, _ZZ8zerocopyPKmS0_PmE1A;
	add.s32 	%r20, %r47, %r46;
	@%p3 bra 	$L__BB2_6;
	ld.shared.u64 	%rd18, [%r20];
	mad.lo.s32 	%r48, %r143, %r1, %r2;
	shl.b32 	%r49, %r48, 3;
	mov.u32 	%r50, _ZZ8zerocopyPKmS0_PmE1B;
	add.s32 	%r51, %r50, %r49;
	ld.shared.u64 	%rd19, [%r51];
	mul.lo.s64 	%rd20, %rd19, %rd18;
	cvt.rn.f32.u64 	%f41, %rd20;
	add.f32 	%f60, %f60, %f41;
$L__BB2_6:
	add.s32 	%r52, %r19, 1;
	setp.gt.u32 	%p4, %r52, 1023;
	@%p4 bra 	$L__BB2_8;
	ld.shared.u64 	%rd21, [%r20+8];
	mad.lo.s32 	%r53, %r1, %r143, %r1;
	add.s32 	%r54, %r53, %r2;
	shl.b32 	%r55, %r54, 3;
	mov.u32 	%r56, _ZZ8zerocopyPKmS0_PmE1B;
	add.s32 	%r57, %r56, %r55;
	ld.shared.u64 	%rd22, [%r57];
	mul.lo.s64 	%rd23, %rd22, %rd21;
	cvt.rn.f32.u64 	%f42, %rd23;
	add.f32 	%f60, %f60, %f42;
$L__BB2_8:
	add.s32 	%r58, %r19, 2;
	setp.gt.u32 	%p5, %r58, 1023;
	@%p5 bra 	$L__BB2_10;
	add.s32 	%r59, %r143, 2;
	ld.shared.u64 	%rd24, [%r20+16];
	mad.lo.s32 	%r60, %r59, %r1, %r2;
	shl.b32 	%r61, %r60, 3;
	mov.u32 	%r62, _ZZ8zerocopyPKmS0_PmE1B;
	add.s32 	%r63, %r62, %r61;
	ld.shared.u64 	%rd25, [%r63];
	mul.lo.s64 	%rd26, %rd25, %rd24;
	cvt.rn.f32.u64 	%f43, %rd26;
	add.f32 	%f60, %f60, %f43;
$L__BB2_10:
	add.s32 	%r64, %r19, 3;
	setp.gt.u32 	%p6, %r64, 1023;
	@%p6 bra 	$L__BB2_12;
	add.s32 	%r65, %r143, 3;
	ld.shared.u64 	%rd27, [%r20+24];
	mad.lo.s32 	%r66, %r65, %r1, %r2;
	shl.b32 	%r67, %r66, 3;
	mov.u32 	%r68, _ZZ8zerocopyPKmS0_PmE1B;
	add.s32 	%r69, %r68, %r67;
	ld.shared.u64 	%rd28, [%r69];
	mul.lo.s64 	%rd29, %rd28, %rd27;
	cvt.rn.f32.u64 	%f44, %rd29;
	add.f32 	%f60, %f60, %f44;
$L__BB2_12:
	add.s32 	%r70, %r19, 4;
	setp.gt.u32 	%p7, %r70, 1023;
	@%p7 bra 	$L__BB2_14;
	add.s32 	%r71, %r143, 4;
	ld.shared.u64 	%rd30, [%r20+32];
	mad.lo.s32 	%r72, %r71, %r1, %r2;
	shl.b32 	%r73, %r72, 3;
	mov.u32 	%r74, _ZZ8zerocopyPKmS0_PmE1B;
	add.s32 	%r75, %r74, %r73;
	ld.shared.u64 	%rd31, [%r75];
	mul.lo.s64 	%rd32, %rd31, %rd30;
	cvt.rn.f32.u64 	%f45, %rd32;
	add.f32 	%f60, %f60, %f45;
$L__BB2_14:
	add.s32 	%r76, %r19, 5;
	setp.gt.u32 	%p8, %r76, 1023;
	@%p8 bra 	$L__BB2_16;
	add.s32 	%r77, %r143, 5;
	ld.shared.u64 	%rd33, [%r20+40];
	mad.lo.s32 	%r78, %r77, %r1, %r2;
	shl.b32 	%r79, %r78, 3;
	mov.u32 	%r80, _ZZ8zerocopyPKmS0_PmE1B;
	add.s32 	%r81, %r80, %r79;
	ld.shared.u64 	%rd34, [%r81];
	mul.lo.s64 	%rd35, %rd34, %rd33;
	cvt.rn.f32.u64 	%f46, %rd35;
	add.f32 	%f60, %f60, %f46;
$L__BB2_16:
	add.s32 	%r82, %r19, 6;
	setp.gt.u32 	%p9, %r82, 1023;
	@%p9 bra 	$L__BB2_18;
	add.s32 	%r83, %r143, 6;
	ld.shared.u64 	%rd36, [%r20+48];
	mad.lo.s32 	%r84, %r83, %r1, %r2;
	shl.b32 	%r85, %r84, 3;
	mov.u32 	%r86, _ZZ8zerocopyPKmS0_PmE1B;
	add.s32 	%r87, %r86, %r85;
	ld.shared.u64 	%rd37, [%r87];
	mul.lo.s64 	%rd38, %rd37, %rd36;
	cvt.rn.f32.u64 	%f47, %rd38;
	add.f32 	%f60, %f60, %f47;
$L__BB2_18:
	add.s32 	%r88, %r19, 7;
	setp.gt.u32 	%p10, %r88, 1023;
	@%p10 bra 	$L__BB2_20;
	add.s32 	%r89, %r143, 7;
	ld.shared.u64 	%rd39, [%r20+56];
	mad.lo.s32 	%r90, %r89, %r1, %r2;
	shl.b32 	%r91, %r90, 3;
	mov.u32 	%r92, _ZZ8zerocopyPKmS0_PmE1B;
	add.s32 	%r93, %r92, %r91;
	ld.shared.u64 	%rd40, [%r93];
	mul.lo.s64 	%rd41, %rd40, %rd39;
	cvt.rn.f32.u64 	%f48, %rd41;
	add.f32 	%f60, %f60, %f48;
$L__BB2_20:
	add.s32 	%r143, %r143, 8;
	setp.ne.s32 	%p11, %r143, %r14;
	mov.u32 	%r145, %r14;
	@%p11 bra 	$L__BB2_4;
$L__BB2_21:
	setp.eq.s32 	%p12, %r11, 0;
	@%p12 bra 	$L__BB2_42;
	setp.lt.u32 	%p13, %r12, 3;
	@%p13 bra 	$L__BB2_32;
	add.s32 	%r23, %r145, %r17;
	setp.gt.u32 	%p14, %r23, 1023;
	add.s32 	%r94, %r145, %r8;
	shl.b32 	%r95, %r94, 3;
	mov.u32 	%r96, _ZZ8zerocopyPKmS0_PmE1A;
	add.s32 	%r24, %r96, %r95;
	@%p14 bra 	$L__BB2_25;
	ld.shared.u64 	%rd42, [%r24];
	mad.lo.s32 	%r97, %r145, %r1, %r2;
	shl.b32 	%r98, %r97, 3;
	mov.u32 	%r99, _ZZ8zerocopyPKmS0_PmE1B;
	add.s32 	%r100, %r99, %r98;
	ld.shared.u64 	%rd43, [%r100];
	mul.lo.s64 	%rd44, %rd43, %rd42;
	cvt.rn.f32.u64 	%f50, %rd44;
	add.f32 	%f60, %f60, %f50;
$L__BB2_25:
	add.s32 	%r101, %r23, 1;
	setp.gt.u32 	%p15, %r101, 1023;
	@%p15 bra 	$L__BB2_27;
	ld.shared.u64 	%rd45, [%r24+8];
	mad.lo.s32 	%r102, %r1, %r145, %r1;
	add.s32 	%r103, %r102, %r2;
	shl.b32 	%r104, %r103, 3;
	mov.u32 	%r105, _ZZ8zerocopyPKmS0_PmE1B;
	add.s32 	%r106, %r105, %r104;
	ld.shared.u64 	%rd46, [%r106];
	mul.lo.s64 	%rd47, %rd46, %rd45;
	cvt.rn.f32.u64 	%f51, %rd47;
	add.f32 	%f60, %f60, %f51;
$L__BB2_27:
	add.s32 	%r107, %r23, 2;
	setp.gt.u32 	%p16, %r107, 1023;
	@%p16 bra 	$L__BB2_29;
	add.s32 	%r108, %r145, 2;
	ld.shared.u64 	%rd48, [%r24+16];
	mad.lo.s32 	%r109, %r108, %r1, %r2;
	shl.b32 	%r110, %r109, 3;
	mov.u32 	%r111, _ZZ8zerocopyPKmS0_PmE1B;
	add.s32 	%r112, %r111, %r110;
	ld.shared.u64 	%rd49, [%r112];
	mul.lo.s64 	%rd50, %rd49, %rd48;
	cvt.rn.f32.u64 	%f52, %rd50;
	add.f32 	%f60, %f60, %f52;
$L__BB2_29:
	add.s32 	%r113, %r23, 3;
	setp.gt.u32 	%p17, %r113, 1023;
	@%p17 bra 	$L__BB2_31;
	add.s32 	%r114, %r145, 3;
	ld.shared.u64 	%rd51, [%r24+24];
	mad.lo.s32 	%r115, %r114, %r1, %r2;
	shl.b32 	%r116, %r115, 3;
	mov.u32 	%r117, _ZZ8zerocopyPKmS0_PmE1B;
	add.s32 	%r118, %r117, %r116;
	ld.shared.u64 	%rd52, [%r118];
	mul.lo.s64 	%rd53, %rd52, %rd51;
	cvt.rn.f32.u64 	%f53, %rd53;
	add.f32 	%f60, %f60, %f53;
$L__BB2_31:
	add.s32 	%r145, %r145, 4;
$L__BB2_32:
	setp.eq.s32 	%p18, %r13, 0;
	@%p18 bra 	$L__BB2_42;
	setp.eq.s32 	%p19, %r13, 1;
	@%p19 bra 	$L__BB2_39;
	add.s32 	%r27, %r145, %r17;
	setp.gt.u32 	%p20, %r27, 1023;
	add.s32 	%r119, %r145, %r8;
	shl.b32 	%r120, %r119, 3;
	mov.u32 	%r121, _ZZ8zerocopyPKmS0_PmE1A;
	add.s32 	%r28, %r121, %r120;
	@%p20 bra 	$L__BB2_36;
	ld.shared.u64 	%rd54, [%r28];
	mad.lo.s32 	%r122, %r145, %r1, %r2;
	shl.b32 	%r123, %r122, 3;
	mov.u32 	%r124, _ZZ8zerocopyPKmS0_PmE1B;
	add.s32 	%r125, %r124, %r123;
	ld.shared.u64 	%rd55, [%r125];
	mul.lo.s64 	%rd56, %rd55, %rd54;
	cvt.rn.f32.u64 	%f55, %rd56;
	add.f32 	%f60, %f60, %f55;
$L__BB2_36:
	add.s32 	%r126, %r27, 1;
	setp.gt.u32 	%p21, %r126, 1023;
	@%p21 bra 	$L__BB2_38;
	ld.shared.u64 	%rd57, [%r28+8];
	mad.lo.s32 	%r127, %r1, %r145, %r1;
	add.s32 	%r128, %r127, %r2;
	shl.b32 	%r129, %r128, 3;
	mov.u32 	%r130, _ZZ8zerocopyPKmS0_PmE1B;
	add.s32 	%r131, %r130, %r129;
	ld.shared.u64 	%rd58, [%r131];
	mul.lo.s64 	%rd59, %rd58, %rd57;
	cvt.rn.f32.u64 	%f56, %rd59;
	add.f32 	%f60, %f60, %f56;
$L__BB2_38:
	add.s32 	%r145, %r145, 2;
$L__BB2_39:
	setp.eq.s32 	%p22, %r15, 0;
	@%p22 bra 	$L__BB2_42;
	add.s32 	%r132, %r145, %r17;
	setp.gt.u32 	%p23, %r132, 1023;
	@%p23 bra 	$L__BB2_42;
	add.s32 	%r133, %r145, %r8;
	shl.b32 	%r134, %r133, 3;
	mov.u32 	%r135, _ZZ8zerocopyPKmS0_PmE1A;
	add.s32 	%r136, %r135, %r134;
	ld.shared.u64 	%rd60, [%r136];
	mad.lo.s32 	%r137, %r145, %r1, %r2;
	shl.b32 	%r138, %r137, 3;
	mov.u32 	%r139, _ZZ8zerocopyPKmS0_PmE1B;
	add.s32 	%r140, %r139, %r138;
	ld.shared.u64 	%rd61, [%r140];
	mul.lo.s64 	%rd62, %rd61, %rd60;
	cvt.rn.f32.u64 	%f57, %rd62;
	add.f32 	%f60, %f60, %f57;
$L__BB2_42:
	bar.sync 	0;
	add.s32 	%r142, %r142, 1;
	setp.ne.s32 	%p24, %r142, %r6;
	@%p24 bra 	$L__BB2_2;
	cvt.rzi.u64.f32 	%rd63, %f60;
	add.s32 	%r141, %r7, %r3;
	cvta.to.global.u64 	%rd64, %rd5;
	mul.wide.u32 	%rd65, %r141, 8;
	add.s64 	%rd66, %rd64, %rd65;
	st.global.u64 	[%rd66], %rd63;
$L__BB2_44:
	ret;

}
	// .globl	_Z3uvmPKmS0_Pm
.visible .entry _Z3uvmPKmS0_Pm(
	.param .u64 .ptr .align 1 _Z3uvmPKmS0_Pm_param_0,
	.param .u64 .ptr .align 1 _Z3uvmPKmS0_Pm_param_1,
	.param .u64 .ptr .align 1 _Z3uvmPKmS0_Pm_param_2
)
{
	.reg .pred 	%p<25>;
	.reg .b16 	%rs<4>;
	.reg .b32 	%r<147>;
	.reg .b32 	%f<81>;
	.reg .b64 	%rd<67>;
	// demoted variable
	.shared .align 8 .b8 _ZZ3uvmPKmS0_PmE1A[2048];
	// demoted variable
	.shared .align 8 .b8 _ZZ3uvmPKmS0_PmE1B[2048];
	ld.param.u64 	%rd3, [_Z3uvmPKmS0_Pm_param_0];
	ld.param.u64 	%rd4, [_Z3uvmPKmS0_Pm_param_1];
	ld.param.u64 	%rd5, [_Z3uvmPKmS0_Pm_param_2];
	mov.u32 	%r1, %ntid.x;
	mov.u32 	%r32, %ctaid.x;
	mov.u32 	%r2, %tid.x;
	mad.lo.s32 	%r3, %r1, %r32, %r2;
	mov.u32 	%r33, %ntid.y;
	mov.u32 	%r34, %ctaid.y;
	mov.u32 	%r4, %tid.y;
	mad.lo.s32 	%r5, %r33, %r34, %r4;
	or.b32  	%r35, %r5, %r3;
	setp.gt.u32 	%p1, %r35, 1023;
	@%p1 bra 	$L__BB3_44;
	cvt.u16.u32 	%rs1, %r1;
	add.s16 	%rs2, %rs1, 1023;
	div.u16 	%rs3, %rs2, %rs1;
	cvt.u32.u16 	%r6, %rs3;
	shl.b32 	%r7, %r5, 10;
	mul.lo.s32 	%r8, %r4, %r1;
	add.s32 	%r37, %r8, %r2;
	shl.b32 	%r38, %r37, 3;
	mov.u32 	%r39, _ZZ3uvmPKmS0_PmE1A;
	add.s32 	%r9, %r39, %r38;
	mov.u32 	%r40, _ZZ3uvmPKmS0_PmE1B;
	add.s32 	%r10, %r40, %r38;
	and.b32  	%r11, %r1, 7;
	add.s32 	%r12, %r11, -1;
	and.b32  	%r13, %r1, 3;
	and.b32  	%r14, %r1, 2040;
	and.b32  	%r15, %r1, 1;
	cvta.to.global.u64 	%rd1, %rd3;
	cvta.to.global.u64 	%rd2, %rd4;
	mov.f32 	%f60, 0f00000000;
	mov.b32 	%r142, 0;
	cvt.u64.u32 	%rd7, %r2;
	cvt.u64.u32 	%rd13, %r3;
$L__BB3_2:
	setp.lt.u32 	%p2, %r1, 8;
	mul.lo.s32 	%r17, %r142, %r1;
	add.s32 	%r42, %r7, %r17;
	cvt.u64.u32 	%rd6, %r42;
	add.s64 	%rd8, %rd6, %rd7;
	shl.b64 	%rd9, %rd8, 3;
	add.s64 	%rd10, %rd1, %rd9;
	ld.global.u64 	%rd11, [%rd10];
	st.shared.u64 	[%r9], %rd11;
	add.s32 	%r43, %r17, %r4;
	mul.wide.u32 	%rd12, %r43, 1024;
	add.s64 	%rd14, %rd12, %rd13;
	shl.b64 	%rd15, %rd14, 3;
	add.s64 	%rd16, %rd2, %rd15;
	ld.global.u64 	%rd17, [%rd16];
	st.shared.u64 	[%r10], %rd17;
	bar.sync 	0;
	mov.b32 	%r145, 0;
	@%p2 bra 	$L__BB3_21;
	mov.b32 	%r143, 0;
$L__BB3_4:
	.pragma "nounroll";
	add.s32 	%r19, %r143, %r17;
	setp.gt.u32 	%p3, %r19, 1023;
	add.s32 	%r45, %r143, %r8;
	shl.b32 	%r46, %r45, 3;
	mov.u32 	%r47, _ZZ3uvmPKmS0_PmE1A;
	add.s32 	%r20, %r47, %r46;
	@%p3 bra 	$L__BB3_6;
	ld.shared.u64 	%rd18, [%r20];
	mad.lo.s32 	%r48, %r143, %r1, %r2;
	shl.b32 	%r49, %r48, 3;
	mov.u32 	%r50, _ZZ3uvmPKmS0_PmE1B;
	add.s32 	%r51, %r50, %r49;
	ld.shared.u64 	%rd19, [%r51];
	mul.lo.s64 	%rd20, %rd19, %rd18;
	cvt.rn.f32.u64 	%f41, %rd20;
	add.f32 	%f60, %f60, %f41;
$L__BB3_6:
	add.s32 	%r52, %r19, 1;
	setp.gt.u32 	%p4, %r52, 1023;
	@%p4 bra 	$L__BB3_8;
	ld.shared.u64 	%rd21, [%r20+8];
	mad.lo.s32 	%r53, %r1, %r143, %r1;
	add.s32 	%r54, %r53, %r2;
	shl.b32 	%r55, %r54, 3;
	mov.u32 	%r56, _ZZ3uvmPKmS0_PmE1B;
	add.s32 	%r57, %r56, %r55;
	ld.shared.u64 	%rd22, [%r57];
	mul.lo.s64 	%rd23, %rd22, %rd21;
	cvt.rn.f32.u64 	%f42, %rd23;
	add.f32 	%f60, %f60, %f42;
$L__BB3_8:
	add.s32 	%r58, %r19, 2;
	setp.gt.u32 	%p5, %r58, 1023;
	@%p5 bra 	$L__BB3_10;
	add.s32 	%r59, %r143, 2;
	ld.shared.u64 	%rd24, [%r20+16];
	mad.lo.s32 	%r60, %r59, %r1, %r2;
	shl.b32 	%r61, %r60, 3;
	mov.u32 	%r62, _ZZ3uvmPKmS0_PmE1B;
	add.s32 	%r63, %r62, %r61;
	ld.shared.u64 	%rd25, [%r63];
	mul.lo.s64 	%rd26, %rd25, %rd24;
	cvt.rn.f32.u64 	%f43, %rd26;
	add.f32 	%f60, %f60, %f43;
$L__BB3_10:
	add.s32 	%r64, %r19, 3;
	setp.gt.u32 	%p6, %r64, 1023;
	@%p6 bra 	$L__BB3_12;
	add.s32 	%r65, %r143, 3;
	ld.shared.u64 	%rd27, [%r20+24];
	mad.lo.s32 	%r66, %r65, %r1, %r2;
	shl.b32 	%r67, %r66, 3;
	mov.u32 	%r68, _ZZ3uvmPKmS0_PmE1B;
	add.s32 	%r69, %r68, %r67;
	ld.shared.u64 	%rd28, [%r69];
	mul.lo.s64 	%rd29, %rd28, %rd27;
	cvt.rn.f32.u64 	%f44, %rd29;
	add.f32 	%f60, %f60, %f44;
$L__BB3_12:
	add.s32 	%r70, %r19, 4;
	setp.gt.u32 	%p7, %r70, 1023;
	@%p7 bra 	$L__BB3_14;
	add.s32 	%r71, %r143, 4;
	ld.shared.u64 	%rd30, [%r20+32];
	mad.lo.s32 	%r72, %r71, %r1, %r2;
	shl.b32 	%r73, %r72, 3;
	mov.u32 	%r74, _ZZ3uvmPKmS0_PmE1B;
	add.s32 	%r75, %r74, %r73;
	ld.shared.u64 	%rd31, [%r75];
	mul.lo.s64 	%rd32, %rd31, %rd30;
	cvt.rn.f32.u64 	%f45, %rd32;
	add.f32 	%f60, %f60, %f45;
$L__BB3_14:
	add.s32 	%r76, %r19, 5;
	setp.gt.u32 	%p8, %r76, 1023;
	@%p8 bra 	$L__BB3_16;
	add.s32 	%r77, %r143, 5;
	ld.shared.u64 	%rd33, [%r20+40];
	mad.lo.s32 	%r78, %r77, %r1, %r2;
	shl.b32 	%r79, %r78, 3;
	mov.u32 	%r80, _ZZ3uvmPKmS0_PmE1B;
	add.s32 	%r81, %r80, %r79;
	ld.shared.u64 	%rd34, [%r81];
	mul.lo.s64 	%rd35, %rd34, %rd33;
	cvt.rn.f32.u64 	%f46, %rd35;
	add.f32 	%f60, %f60, %f46;
$L__BB3_16:
	add.s32 	%r82, %r19, 6;
	setp.gt.u32 	%p9, %r82, 1023;
	@%p9 bra 	$L__BB3_18;
	add.s32 	%r83, %r143, 6;
	ld.shared.u64 	%rd36, [%r20+48];
	mad.lo.s32 	%r84, %r83, %r1, %r2;
	shl.b32 	%r85, %r84, 3;
	mov.u32 	%r86, _ZZ3uvmPKmS0_PmE1B;
	add.s32 	%r87, %r86, %r85;
	ld.shared.u64 	%rd37, [%r87];
	mul.lo.s64 	%rd38, %rd37, %rd36;
	cvt.rn.f32.u64 	%f47, %rd38;
	add.f32 	%f60, %f60, %f47;
$L__BB3_18:
	add.s32 	%r88, %r19, 7;
	setp.gt.u32 	%p10, %r88, 1023;
	@%p10 bra 	$L__BB3_20;
	add.s32 	%r89, %r143, 7;
	ld.shared.u64 	%rd39, [%r20+56];
	mad.lo.s32 	%r90, %r89, %r1, %r2;
	shl.b32 	%r91, %r90, 3;
	mov.u32 	%r92, _ZZ3uvmPKmS0_PmE1B;
	add.s32 	%r93, %r92, %r91;
	ld.shared.u64 	%rd40, [%r93];
	mul.lo.s64 	%rd41, %rd40, %rd39;
	cvt.rn.f32.u64 	%f48, %rd41;
	add.f32 	%f60, %f60, %f48;
$L__BB3_20:
	add.s32 	%r143, %r143, 8;
	setp.ne.s32 	%p11, %r143, %r14;
	mov.u32 	%r145, %r14;
	@%p11 bra 	$L__BB3_4;
$L__BB3_21:
	setp.eq.s32 	%p12, %r11, 0;
	@%p12 bra 	$L__BB3_42;
	setp.lt.u32 	%p13, %r12, 3;
	@%p13 bra 	$L__BB3_32;
	add.s32 	%r23, %r145, %r17;
	setp.gt.u32 	%p14, %r23, 1023;
	add.s32 	%r94, %r145, %r8;
	shl.b32 	%r95, %r94, 3;
	mov.u32 	%r96, _ZZ3uvmPKmS0_PmE1A;
	add.s32 	%r24, %r96, %r95;
	@%p14 bra 	$L__BB3_25;
	ld.shared.u64 	%rd42, [%r24];
	mad.lo.s32 	%r97, %r145, %r1, %r2;
	shl.b32 	%r98, %r97, 3;
	mov.u32 	%r99, _ZZ3uvmPKmS0_PmE1B;
	add.s32 	%r100, %r99, %r98;
	ld.shared.u64 	%rd43, [%r100];
	mul.lo.s64 	%rd44, %rd43, %rd42;
	cvt.rn.f32.u64 	%f50, %rd44;
	add.f32 	%f60, %f60, %f50;
$L__BB3_25:
	add.s32 	%r101, %r23, 1;
	setp.gt.u32 	%p15, %r101, 1023;
	@%p15 bra 	$L__BB3_27;
	ld.shared.u64 	%rd45, [%r24+8];
	mad.lo.s32 	%r102, %r1, %r145, %r1;
	add.s32 	%r103, %r102, %r2;
	shl.b32 	%r104, %r103, 3;
	mov.u32 	%r105, _ZZ3uvmPKmS0_PmE1B;
	add.s32 	%r106, %r105, %r104;
	ld.shared.u64 	%rd46, [%r106];
	mul.lo.s64 	%rd47, %rd46, %rd45;
	cvt.rn.f32.u64 	%f51, %rd47;
	add.f32 	%f60, %f60, %f51;
$L__BB3_27:
	add.s32 	%r107, %r23, 2;
	setp.gt.u32 	%p16, %r107, 1023;
	@%p16 bra 	$L__BB3_29;
	add.s32 	%r108, %r145, 2;
	ld.shared.u64 	%rd48, [%r24+16];
	mad.lo.s32 	%r109, %r108, %r1, %r2;
	shl.b32 	%r110, %r109, 3;
	mov.u32 	%r111, _ZZ3uvmPKmS0_PmE1B;
	add.s32 	%r112, %r111, %r110;
	ld.shared.u64 	%rd49, [%r112];
	mul.lo.s64 	%rd50, %rd49, %rd48;
	cvt.rn.f32.u64 	%f52, %rd50;
	add.f32 	%f60, %f60, %f52;
$L__BB3_29:
	add.s32 	%r113, %r23, 3;
	setp.gt.u32 	%p17, %r113, 1023;
	@%p17 bra 	$L__BB3_31;
	add.s32 	%r114, %r145, 3;
	ld.shared.u64 	%rd51, [%r24+24];
	mad.lo.s32 	%r115, %r114, %r1, %r2;
	shl.b32 	%r116, %r115, 3;
	mov.u32 	%r117, _ZZ3uvmPKmS0_PmE1B;
	add.s32 	%r118, %r117, %r116;
	ld.shared.u64 	%rd52, [%r118];
	mul.lo.s64 	%rd53, %rd52, %rd51;
	cvt.rn.f32.u64 	%f53, %rd53;
	add.f32 	%f60, %f60, %f53;
$L__BB3_31:
	add.s32 	%r145, %r145, 4;
$L__BB3_32:
	setp.eq.s32 	%p18, %r13, 0;
	@%p18 bra 	$L__BB3_42;
	setp.eq.s32 	%p19, %r13, 1;
	@%p19 bra 	$L__BB3_39;
	add.s32 	%r27, %r145, %r17;
	setp.gt.u32 	%p20, %r27, 1023;
	add.s32 	%r119, %r145, %r8;
	shl.b32 	%r120, %r119, 3;
	mov.u32 	%r121, _ZZ3uvmPKmS0_PmE1A;
	add.s32 	%r28, %r121, %r120;
	@%p20 bra 	$L__BB3_36;
	ld.shared.u64 	%rd54, [%r28];
	mad.lo.s32 	%r122, %r145, %r1, %r2;
	shl.b32 	%r123, %r122, 3;
	mov.u32 	%r124, _ZZ3uvmPKmS0_PmE1B;
	add.s32 	%r125, %r124, %r123;
	ld.shared.u64 	%rd55, [%r125];
	mul.lo.s64 	%rd56, %rd55, %rd54;
	cvt.rn.f32.u64 	%f55, %rd56;
	add.f32 	%f60, %f60, %f55;
$L__BB3_36:
	add.s32 	%r126, %r27, 1;
	setp.gt.u32 	%p21, %r126, 1023;
	@%p21 bra 	$L__BB3_38;
	ld.shared.u64 	%rd57, [%r28+8];
	mad.lo.s32 	%r127, %r1, %r145, %r1;
	add.s32 	%r128, %r127, %r2;
	shl.b32 	%r129, %r128, 3;
	mov.u32 	%r130, _ZZ3uvmPKmS0_PmE1B;
	add.s32 	%r131, %r130, %r129;
	ld.shared.u64 	%rd58, [%r131];
	mul.lo.s64 	%rd59, %rd58, %rd57;
	cvt.rn.f32.u64 	%f56, %rd59;
	add.f32 	%f60, %f60, %f56;
$L__BB3_38:
	add.s32 	%r145, %r145, 2;
$L__BB3_39:
	setp.eq.s32 	%p22, %r15, 0;
	@%p22 bra 	$L__BB3_42;
	add.s32 	%r132, %r145, %r17;
	setp.gt.u32 	%p23, %r132, 1023;
	@%p23 bra 	$L__BB3_42;
	add.s32 	%r133, %r145, %r8;
	shl.b32 	%r134, %r133, 3;
	mov.u32 	%r135, _ZZ3uvmPKmS0_PmE1A;
	add.s32 	%r136, %r135, %r134;
	ld.shared.u64 	%rd60, [%r136];
	mad.lo.s32 	%r137, %r145, %r1, %r2;
	shl.b32 	%r138, %r137, 3;
	mov.u32 	%r139, _ZZ3uvmPKmS0_PmE1B;
	add.s32 	%r140, %r139, %r138;
	ld.shared.u64 	%rd61, [%r140];
	mul.lo.s64 	%rd62, %rd61, %rd60;
	cvt.rn.f32.u64 	%f57, %rd62;
	add.f32 	%f60, %f60, %f57;
$L__BB3_42:
	bar.sync 	0;
	add.s32 	%r142, %r142, 1;
	setp.ne.s32 	%p24, %r142, %r6;
	@%p24 bra 	$L__BB3_2;
	cvt.rzi.u64.f32 	%rd63, %f60;
	add.s32 	%r141, %r7, %r3;
	cvta.to.global.u64 	%rd64, %rd5;
	mul.wide.u32 	%rd65, %r141, 8;
	add.s64 	%rd66, %rd64, %rd65;
	st.global.u64 	[%rd66], %rd63;
$L__BB3_44:
	ret;

}


// ===== COMPILED SASS (sm_100) =====

	.target	sm_100

	.elftype	@"ET_EXEC"


//--------------------- .note.nv.tkinfo           --------------------------
	.section	.note.nv.tkinfo,"",@"SHT_NOTE"
	.sectionflags	@"SHF_NOTE_NV_TKINFO"
	.tkinfo
        /*0018*/ 	.word	0x00000002
        /*0030*/ 	.string	""
        /*0030*/ 	.string	"ptxas"
        /*0030*/ 	.string	"Cuda compilation tools, release 13.0, V13.0.88"
        /*0030*/ 	.string	"Build cuda_13.0.r13.0/compiler.36424714_0"
        /*0030*/ 	.string	"-arch sm_100 -m 64 "



//--------------------- .note.nv.cuinfo           --------------------------
	.section	.note.nv.cuinfo,"",@"SHT_NOTE"
	.sectionflags	@"SHF_NOTE_NV_CUINFO"
        /*0018*/ 	.short	0x0002
        /*001a*/ 	.short	0x0064
        /*001c*/ 	.short	0x0082
	.zero		2


//--------------------- .nv.info                  --------------------------
	.section	.nv.info,"",@"SHT_CUDA_INFO"
	.align	4


	//----- nvinfo : EIATTR_REGCOUNT
	.align		4
        /*0000*/ 	.byte	0x04, 0x2f
        /*0002*/ 	.short	(.L_1 - .L_0)
	.align		4
.L_0:
        /*0004*/ 	.word	index@(_Z16opt_matmul_prob2PKmS0_Pm)
        /*0008*/ 	.word	0x0000001a


	//----- nvinfo : EIATTR_FRAME_SIZE
	.align		4
.L_1:
        /*000c*/ 	.byte	0x04, 0x11
        /*000e*/ 	.short	(.L_3 - .L_2)
	.align		4
.L_2:
        /*0010*/ 	.word	index@($__internal_3_$__cuda_sm20_div_u16)
        /*0014*/ 	.word	0x00000000


	//----- nvinfo : EIATTR_FRAME_SIZE
	.align		4
.L_3:
        /*0018*/ 	.byte	0x04, 0x11
        /*001a*/ 	.short	(.L_5 - .L_4)
	.align		4
.L_4:
        /*001c*/ 	.word	index@(_Z16opt_matmul_prob2PKmS0_Pm)
        /*0020*/ 	.word	0x00000000


	//----- nvinfo : EIATTR_REGCOUNT
	.align		4
.L_5:
        /*0024*/ 	.byte	0x04, 0x2f
        /*0026*/ 	.short	(.L_7 - .L_6)
	.align		4
.L_6:
        /*0028*/ 	.word	index@(_Z6pinnedPKmS0_Pm)
        /*002c*/ 	.word	0x0000001a


	//----- nvinfo : EIATTR_FRAME_SIZE
	.align		4
.L_7:
        /*0030*/ 	.byte	0x04, 0x11
        /*0032*/ 	.short	(.L_9 - .L_8)
	.align		4
.L_8:
        /*0034*/ 	.word	index@($__internal_2_$__cuda_sm20_div_u16)
        /*0038*/ 	.word	0x00000000


	//----- nvinfo : EIATTR_FRAME_SIZE
	.align		4
.L_9:
        /*003c*/ 	.byte	0x04, 0x11
        /*003e*/ 	.short	(.L_11 - .L_10)
	.align		4
.L_10:
        /*0040*/ 	.word	index@(_Z6pinnedPKmS0_Pm)
        /*0044*/ 	.word	0x00000000


	//----- nvinfo : EIATTR_REGCOUNT
	.align		4
.L_11:
        /*0048*/ 	.byte	0x04, 0x2f
        /*004a*/ 	.short	(.L_13 - .L_12)
	.align		4
.L_12:
        /*004c*/ 	.word	index@(_Z8zerocopyPKmS0_Pm)
        /*0050*/ 	.word	0x0000001a


	//----- nvinfo : EIATTR_FRAME_SIZE
	.align		4
.L_13:
        /*0054*/ 	.byte	0x04, 0x11
        /*0056*/ 	.short	(.L_15 - .L_14)
	.align		4
.L_14:
        /*0058*/ 	.word	index@($__internal_1_$__cuda_sm20_div_u16)
        /*005c*/ 	.word	0x00000000


	//----- nvinfo : EIATTR_FRAME_SIZE
	.align		4
.L_15:
        /*0060*/ 	.byte	0x04, 0x11
        /*0062*/ 	.short	(.L_17 - .L_16)
	.align		4
.L_16:
        /*0064*/ 	.word	index@(_Z8zerocopyPKmS0_Pm)
        /*0068*/ 	.word	0x00000000


	//----- nvinfo : EIATTR_REGCOUNT
	.align		4
.L_17:
        /*006c*/ 	.byte	0x04, 0x2f
        /*006e*/ 	.short	(.L_19 - .L_18)
	.align		4
.L_18:
        /*0070*/ 	.word	index@(_Z3uvmPKmS0_Pm)
        /*0074*/ 	.word	0x0000001a


	//----- nvinfo : EIATTR_FRAME_SIZE
	.align		4
.L_19:
        /*0078*/ 	.byte	0x04, 0x11
        /*007a*/ 	.short	(.L_21 - .L_20)
	.align		4
.L_20:
        /*007c*/ 	.word	index@($__internal_0_$__cuda_sm20_div_u16)
        /*0080*/ 	.word	0x00000000


	//----- nvinfo : EIATTR_FRAME_SIZE
	.align		4
.L_21:
        /*0084*/ 	.byte	0x04, 0x11
        /*0086*/ 	.short	(.L_23 - .L_22)
	.align		4
.L_22:
        /*0088*/ 	.word	index@(_Z3uvmPKmS0_Pm)
        /*008c*/ 	.word	0x00000000


	//----- nvinfo : EIATTR_MIN_STACK_SIZE
	.align		4
.L_23:
        /*0090*/ 	.byte	0x04, 0x12
        /*0092*/ 	.short	(.L_25 - .L_24)
	.align		4
.L_24:
        /*0094*/ 	.word	index@(_Z3uvmPKmS0_Pm)
        /*0098*/ 	.word	0x00000000


	//----- nvinfo : EIATTR_MIN_STACK_SIZE
	.align		4
.L_25:
        /*009c*/ 	.byte	0x04, 0x12
        /*009e*/ 	.short	(.L_27 - .L_26)
	.align		4
.L_26:
        /*00a0*/ 	.word	index@(_Z8zerocopyPKmS0_Pm)
        /*00a4*/ 	.word	0x00000000


	//----- nvinfo : EIATTR_MIN_STACK_SIZE
	.align		4
.L_27:
        /*00a8*/ 	.byte	0x04, 0x12
        /*00aa*/ 	.short	(.L_29 - .L_28)
	.align		4
.L_28:
        /*00ac*/ 	.word	index@(_Z6pinnedPKmS0_Pm)
        /*00b0*/ 	.word	0x00000000


	//----- nvinfo : EIATTR_MIN_STACK_SIZE
	.align		4
.L_29:
        /*00b4*/ 	.byte	0x04, 0x12
        /*00b6*/ 	.short	(.L_31 - .L_30)
	.align		4
.L_30:
        /*00b8*/ 	.word	index@(_Z16opt_matmul_prob2PKmS0_Pm)
        /*00bc*/ 	.word	0x00000000
.L_31:


//--------------------- .nv.compat                --------------------------
	.section	.nv.compat,"",@"SHT_CUDA_COMPAT_INFO"
	.align	4
        /*0000*/ 	.byte	0x02, 0x09, 0x00, 0x00, 0x02, 0x02, 0x01, 0x00, 0x02, 0x05, 0x05, 0x00, 0x03, 0x07, 0x01, 0x01
        /*0010*/ 	.byte	0x02, 0x03, 0x00, 0x00, 0x02, 0x06, 0x01, 0x00, 0x04, 0x0b, 0x08, 0x00, 0x01, 0x00, 0x00, 0x00
        /*0020*/ 	.byte	0x00, 0x00, 0x00, 0x00


//--------------------- .nv.info._Z3uvmPKmS0_Pm   --------------------------
	.section	.nv.info._Z3uvmPKmS0_Pm,"",@"SHT_CUDA_INFO"
	.sectionflags	@""
	.align	4


	//----- nvinfo : EIATTR_CUDA_API_VERSION
	.align		4
        /*0000*/ 	.byte	0x04, 0x37
        /*0002*/ 	.short	(.L_33 - .L_32)
.L_32:
        /*0004*/ 	.word	0x00000082


	//----- nvinfo : EIATTR_KPARAM_INFO
	.align		4
.L_33:
        /*0008*/ 	.byte	0x04, 0x17
        /*000a*/ 	.short	(.L_35 - .L_34)
.L_34:
        /*000c*/ 	.word	0x00000000
        /*0010*/ 	.short	0x0002
        /*0012*/ 	.short	0x0010
        /*0014*/ 	.byte	0x00, 0xf5, 0x21, 0x00


	//----- nvinfo : EIATTR_KPARAM_INFO
	.align		4
.L_35:
        /*0018*/ 	.byte	0x04, 0x17
        /*001a*/ 	.short	(.L_37 - .L_36)
.L_36:
        /*001c*/ 	.word	0x00000000
        /*0020*/ 	.short	0x0001
        /*0022*/ 	.short	0x0008
        /*0024*/ 	.byte	0x00, 0xf5, 0x21, 0x00


	//----- nvinfo : EIATTR_KPARAM_INFO
	.align		4
.L_37:
        /*0028*/ 	.byte	0x04, 0x17
        /*002a*/ 	.short	(.L_39 - .L_38)
.L_38:
        /*002c*/ 	.word	0x00000000
        /*0030*/ 	.short	0x0000
        /*0032*/ 	.short	0x0000
        /*0034*/ 	.byte	0x00, 0xf5, 0x21, 0x00


	//----- nvinfo : EIATTR_SPARSE_MMA_MASK
	.align		4
.L_39:
        /*0038*/ 	.byte	0x03, 0x50
        /*003a*/ 	.short	0x0000


	//----- nvinfo : EIATTR_MAXREG_COUNT
	.align		4
        /*003c*/ 	.byte	0x03, 0x1b
        /*003e*/ 	.short	0x00ff


	//----- nvinfo : EIATTR_NUM_BARRIERS
	.align		4
        /*0040*/ 	.byte	0x02, 0x4c
        /*0042*/ 	.byte	0x01
	.zero		1


	//----- nvinfo : EIATTR_MERCURY_ISA_VERSION
	.align		4
        /*0044*/ 	.byte	0x03, 0x5f
        /*0046*/ 	.short	0x0101


	//----- nvinfo : EIATTR_VRC_CTA_INIT_COUNT
	.align		4
        /*0048*/ 	.byte	0x02, 0x4a
	.zero		1
	.zero		1


	//----- nvinfo : EIATTR_EXIT_INSTR_OFFSETS
	.align		4
        /*004c*/ 	.byte	0x04, 0x1c
        /*004e*/ 	.short	(.L_41 - .L_40)


	//   ....[0]....
.L_40:
        /*0050*/ 	.word	0x000000b0


	//   ....[1]....
        /*0054*/ 	.word	0x00001610


	//----- nvinfo : EIATTR_CRS_STACK_SIZE
	.align		4
.L_41:
        /*0058*/ 	.byte	0x04, 0x1e
        /*005a*/ 	.short	(.L_43 - .L_42)
.L_42:
        /*005c*/ 	.word	0x00000000


	//----- nvinfo : EIATTR_CBANK_PARAM_SIZE
	.align		4
.L_43:
        /*0060*/ 	.byte	0x03, 0x19
        /*0062*/ 	.short	0x0018


	//----- nvinfo : EIATTR_PARAM_CBANK
	.align		4
        /*0064*/ 	.byte	0x04, 0x0a
        /*0066*/ 	.short	(.L_45 - .L_44)
	.align		4
.L_44:
        /*0068*/ 	.word	index@(.nv.constant0._Z3uvmPKmS0_Pm)
        /*006c*/ 	.short	0x0380
        /*006e*/ 	.short	0x0018


	//----- nvinfo : EIATTR_SW_WAR
	.align		4
.L_45:
        /*0070*/ 	.byte	0x04, 0x36
        /*0072*/ 	.short	(.L_47 - .L_46)
.L_46:
        /*0074*/ 	.word	0x00000008
.L_47:


//--------------------- .nv.info._Z8zerocopyPKmS0_Pm --------------------------
	.section	.nv.info._Z8zerocopyPKmS0_Pm,"",@"SHT_CUDA_INFO"
	.sectionflags	@""
	.align	4


	//----- nvinfo : EIATTR_CUDA_API_VERSION
	.align		4
        /*0000*/ 	.byte	0x04, 0x37
        /*0002*/ 	.short	(.L_49 - .L_48)
.L_48:
        /*0004*/ 	.word	0x00000082


	//----- nvinfo : EIATTR_KPARAM_INFO
	.align		4
.L_49:
        /*0008*/ 	.byte	0x04, 0x17
        /*000a*/ 	.short	(.L_51 - .L_50)
.L_50:
        /*000c*/ 	.word	0x00000000
        /*0010*/ 	.short	0x0002
        /*0012*/ 	.short	0x0010
        /*0014*/ 	.byte	0x00, 0xf5, 0x21, 0x00


	//----- nvinfo : EIATTR_KPARAM_INFO
	.align		4
.L_51:
        /*0018*/ 	.byte	0x04, 0x17
        /*001a*/ 	.short	(.L_53 - .L_52)
.L_52:
        /*001c*/ 	.word	0x00000000
        /*0020*/ 	.short	0x0001
        /*0022*/ 	.short	0x0008
        /*0024*/ 	.byte	0x00, 0xf5, 0x21, 0x00


	//----- nvinfo : EIATTR_KPARAM_INFO
	.align		4
.L_53:
        /*0028*/ 	.byte	0x04, 0x17
        /*002a*/ 	.short	(.L_55 - .L_54)
.L_54:
        /*002c*/ 	.word	0x00000000
        /*0030*/ 	.short	0x0000
        /*0032*/ 	.short	0x0000
        /*0034*/ 	.byte	0x00, 0xf5, 0x21, 0x00


	//----- nvinfo : EIATTR_SPARSE_MMA_MASK
	.align		4
.L_55:
        /*0038*/ 	.byte	0x03, 0x50
        /*003a*/ 	.short	0x0000


	//----- nvinfo : EIATTR_MAXREG_COUNT
	.align		4
        /*003c*/ 	.byte	0x03, 0x1b
        /*003e*/ 	.short	0x00ff


	//----- nvinfo : EIATTR_NUM_BARRIERS
	.align		4
        /*0040*/ 	.byte	0x02, 0x4c
        /*0042*/ 	.byte	0x01
	.zero		1


	//----- nvinfo : EIATTR_MERCURY_ISA_VERSION
	.align		4
        /*0044*/ 	.byte	0x03, 0x5f
        /*0046*/ 	.short	0x0101


	//----- nvinfo : EIATTR_VRC_CTA_INIT_COUNT
	.align		4
        /*0048*/ 	.byte	0x02, 0x4a
	.zero		1
	.zero		1


	//----- nvinfo : EIATTR_EXIT_INSTR_OFFSETS
	.align		4
        /*004c*/ 	.byte	0x04, 0x1c
        /*004e*/ 	.short	(.L_57 - .L_56)


	//   ....[0]....
.L_56:
        /*0050*/ 	.word	0x000000b0


	//   ....[1]....
        /*0054*/ 	.word	0x00001610


	//----- nvinfo : EIATTR_CRS_STACK_SIZE
	.align		4
.L_57:
        /*0058*/ 	.byte	0x04, 0x1e
        /*005a*/ 	.short	(.L_59 - .L_58)
.L_58:
        /*005c*/ 	.word	0x00000000


	//----- nvinfo : EIATTR_CBANK_PARAM_SIZE
	.align		4
.L_59:
        /*0060*/ 	.byte	0x03, 0x19
        /*0062*/ 	.short	0x0018


	//----- nvinfo : EIATTR_PARAM_CBANK
	.align		4
        /*0064*/ 	.byte	0x04, 0x0a
        /*0066*/ 	.short	(.L_61 - .L_60)
	.align		4
.L_60:
        /*0068*/ 	.word	index@(.nv.constant0._Z8zerocopyPKmS0_Pm)
        /*006c*/ 	.short	0x0380
        /*006e*/ 	.short	0x0018


	//----- nvinfo : EIATTR_SW_WAR
	.align		4
.L_61:
        /*0070*/ 	.byte	0x04, 0x36
        /*0072*/ 	.short	(.L_63 - .L_62)
.L_62:
        /*0074*/ 	.word	0x00000008
.L_63:


//--------------------- .nv.info._Z6pinnedPKmS0_Pm --------------------------
	.section	.nv.info._Z6pinnedPKmS0_Pm,"",@"SHT_CUDA_INFO"
	.sectionflags	@""
	.align	4


	//----- nvinfo : EIATTR_CUDA_API_VERSION
	.align		4
        /*0000*/ 	.byte	0x04, 0x37
        /*0002*/ 	.short	(.L_65 - .L_64)
.L_64:
        /*0004*/ 	.word	0x00000082


	//----- nvinfo : EIATTR_KPARAM_INFO
	.align		4
.L_65:
        /*0008*/ 	.byte	0x04, 0x17
        /*000a*/ 	.short	(.L_67 - .L_66)
.L_66:
        /*000c*/ 	.word	0x00000000
        /*0010*/ 	.short	0x0002
        /*0012*/ 	.short	0x0010
        /*0014*/ 	.byte	0x00, 0xf5, 0x21, 0x00


	//----- nvinfo : EIATTR_KPARAM_INFO
	.align		4
.L_67:
        /*0018*/ 	.byte	0x04, 0x17
        /*001a*/ 	.short	(.L_69 - .L_68)
.L_68:
        /*001c*/ 	.word	0x00000000
        /*0020*/ 	.short	0x0001
        /*0022*/ 	.short	0x0008
        /*0024*/ 	.byte	0x00, 0xf5, 0x21, 0x00


	//----- nvinfo : EIATTR_KPARAM_INFO
	.align		4
.L_69:
        /*0028*/ 	.byte	0x04, 0x17
        /*002a*/ 	.short	(.L_71 - .L_70)
.L_70:
        /*002c*/ 	.word	0x00000000
        /*0030*/ 	.short	0x0000
        /*0032*/ 	.short	0x0000
        /*0034*/ 	.byte	0x00, 0xf5, 0x21, 0x00


	//----- nvinfo : EIATTR_SPARSE_MMA_MASK
	.align		4
.L_71:
        /*0038*/ 	.byte	0x03, 0x50
        /*003a*/ 	.short	0x0000


	//----- nvinfo : EIATTR_MAXREG_COUNT
	.align		4
        /*003c*/ 	.byte	0x03, 0x1b
        /*003e*/ 	.short	0x00ff


	//----- nvinfo : EIATTR_NUM_BARRIERS
	.align		4
        /*0040*/ 	.byte	0x02, 0x4c
        /*0042*/ 	.byte	0x01
	.zero		1


	//----- nvinfo : EIATTR_MERCURY_ISA_VERSION
	.align		4
        /*0044*/ 	.byte	0x03, 0x5f
        /*0046*/ 	.short	0x0101


	//----- nvinfo : EIATTR_VRC_CTA_INIT_COUNT
	.align		4
        /*0048*/ 	.byte	0x02, 0x4a
	.zero		1
	.zero		1


	//----- nvinfo : EIATTR_EXIT_INSTR_OFFSETS
	.align		4
        /*004c*/ 	.byte	0x04, 0x1c
        /*004e*/ 	.short	(.L_73 - .L_72)


	//   ....[0]....
.L_72:
        /*0050*/ 	.word	0x000000b0


	//   ....[1]....
        /*0054*/ 	.word	0x00001610


	//----- nvinfo : EIATTR_CRS_STACK_SIZE
	.align		4
.L_73:
        /*0058*/ 	.byte	0x04, 0x1e
        /*005a*/ 	.short	(.L_75 - .L_74)
.L_74:
        /*005c*/ 	.word	0x00000000


	//----- nvinfo : EIATTR_CBANK_PARAM_SIZE
	.align		4
.L_75:
        /*0060*/ 	.byte	0x03, 0x19
        /*0062*/ 	.short	0x0018


	//----- nvinfo : EIATTR_PARAM_CBANK
	.align		4
        /*0064*/ 	.byte	0x04, 0x0a
        /*0066*/ 	.short	(.L_77 - .L_76)
	.align		4
.L_76:
        /*0068*/ 	.word	index@(.nv.constant0._Z6pinnedPKmS0_Pm)
        /*006c*/ 	.short	0x0380
        /*006e*/ 	.short	0x0018


	//----- nvinfo : EIATTR_SW_WAR
	.align		4
.L_77:
        /*0070*/ 	.byte	0x04, 0x36
        /*0072*/ 	.short	(.L_79 - .L_78)
.L_78:
        /*0074*/ 	.word	0x00000008
.L_79:


//--------------------- .nv.info._Z16opt_matmul_prob2PKmS0_Pm --------------------------
	.section	.nv.info._Z16opt_matmul_prob2PKmS0_Pm,"",@"SHT_CUDA_INFO"
	.sectionflags	@""
	.align	4


	//----- nvinfo : EIATTR_CUDA_API_VERSION
	.align		4
        /*0000*/ 	.byte	0x04, 0x37
        /*0002*/ 	.short	(.L_81 - .L_80)
.L_80:
        /*0004*/ 	.word	0x00000082


	//----- nvinfo : EIATTR_KPARAM_INFO
	.align		4
.L_81:
        /*0008*/ 	.byte	0x04, 0x17
        /*000a*/ 	.short	(.L_83 - .L_82)
.L_82:
        /*000c*/ 	.word	0x00000000
        /*0010*/ 	.short	0x0002
        /*0012*/ 	.short	0x0010
        /*0014*/ 	.byte	0x00, 0xf5, 0x21, 0x00


	//----- nvinfo : EIATTR_KPARAM_INFO
	.align		4
.L_83:
        /*0018*/ 	.byte	0x04, 0x17
        /*001a*/ 	.short	(.L_85 - .L_84)
.L_84:
        /*001c*/ 	.word	0x00000000
        /*0020*/ 	.short	0x0001
        /*0022*/ 	.short	0x0008
        /*0024*/ 	.byte	0x00, 0xf5, 0x21, 0x00


	//----- nvinfo : EIATTR_KPARAM_INFO
	.align		4
.L_85:
        /*0028*/ 	.byte	0x04, 0x17
        /*002a*/ 	.short	(.L_87 - .L_86)
.L_86:
        /*002c*/ 	.word	0x00000000
        /*0030*/ 	.short	0x0000
        /*0032*/ 	.short	0x0000
        /*0034*/ 	.byte	0x00, 0xf5, 0x21, 0x00


	//----- nvinfo : EIATTR_SPARSE_MMA_MASK
	.align		4
.L_87:
        /*0038*/ 	.byte	0x03, 0x50
        /*003a*/ 	.short	0x0000


	//----- nvinfo : EIATTR_MAXREG_COUNT
	.align		4
        /*003c*/ 	.byte	0x03, 0x1b
        /*003e*/ 	.short	0x00ff


	//----- nvinfo : EIATTR_NUM_BARRIERS
	.align		4
        /*0040*/ 	.byte	0x02, 0x4c
        /*0042*/ 	.byte	0x01
	.zero		1


	//----- nvinfo : EIATTR_MERCURY_ISA_VERSION
	.align		4
        /*0044*/ 	.byte	0x03, 0x5f
        /*0046*/ 	.short	0x0101


	//----- nvinfo : EIATTR_VRC_CTA_INIT_COUNT
	.align		4
        /*0048*/ 	.byte	0x02, 0x4a
	.zero		1
	.zero		1


	//----- nvinfo : EIATTR_EXIT_INSTR_OFFSETS
	.align		4
        /*004c*/ 	.byte	0x04, 0x1c
        /*004e*/ 	.short	(.L_89 - .L_88)


	//   ....[0]....
.L_88:
        /*0050*/ 	.word	0x000000b0


	//   ....[1]....
        /*0054*/ 	.word	0x00001610


	//----- nvinfo : EIATTR_CRS_STACK_SIZE
	.align		4
.L_89:
        /*0058*/ 	.byte	0x04, 0x1e
        /*005a*/ 	.short	(.L_91 - .L_90)
.L_90:
        /*005c*/ 	.word	0x00000000


	//----- nvinfo : EIATTR_CBANK_PARAM_SIZE
	.align		4
.L_91:
        /*0060*/ 	.byte	0x03, 0x19
        /*0062*/ 	.short	0x0018


	//----- nvinfo : EIATTR_PARAM_CBANK
	.align		4
        /*0064*/ 	.byte	0x04, 0x0a
        /*0066*/ 	.short	(.L_93 - .L_92)
	.align		4
.L_92:
        /*0068*/ 	.word	index@(.nv.constant0._Z16opt_matmul_prob2PKmS0_Pm)
        /*006c*/ 	.short	0x0380
        /*006e*/ 	.short	0x0018


	//----- nvinfo : EIATTR_SW_WAR
	.align		4
.L_93:
        /*0070*/ 	.byte	0x04, 0x36
        /*0072*/ 	.short	(.L_95 - .L_94)
.L_94:
        /*0074*/ 	.word	0x00000008
.L_95:


//--------------------- .nv.callgraph             --------------------------
	.section	.nv.callgraph,"",@"SHT_CUDA_CALLGRAPH"
	.align	4
	.sectionentsize	8
	.align		4
        /*0000*/ 	.word	0x00000000
	.align		4
        /*0004*/ 	.word	0xffffffff
	.align		4
        /*0008*/ 	.word	0x00000000
	.align		4
        /*000c*/ 	.word	0xfffffffe
	.align		4
        /*0010*/ 	.word	0x00000000
	.align		4
        /*0014*/ 	.word	0xfffffffd
	.align		4
        /*0018*/ 	.word	0x00000000
	.align		4
        /*001c*/ 	.word	0xfffffffc


//--------------------- .text._Z3uvmPKmS0_Pm      --------------------------
	.section	.text._Z3uvmPKmS0_Pm,"ax",@progbits
	.align	128
        .global         _Z3uvmPKmS0_Pm
        .type           _Z3uvmPKmS0_Pm,@function
        .size           _Z3uvmPKmS0_Pm,(.L_x_84 - _Z3uvmPKmS0_Pm)
        .other          _Z3uvmPKmS0_Pm,@"STO_CUDA_ENTRY STV_DEFAULT"
_Z3uvmPKmS0_Pm:
.text._Z3uvmPKmS0_Pm:
[----:B------:R-:W-:Y:S01]  /*0000*/  LDC R1, c[0x0][0x37c] ;  /* 0x0000df00ff017b82 */ /* 0x000fe20000000800 */
[----:B------:R-:W0:Y:S07]  /*0010*/  S2R R5, SR_CTAID.Y ;  /* 0x0000000000057919 */ /* 0x000e2e0000002600 */
[----:B------:R-:W1:Y:S01]  /*0020*/  S2UR UR4, SR_CTAID.X ;  /* 0x00000000000479c3 */ /* 0x000e620000002500 */
[----:B------:R-:W1:Y:S01]  /*0030*/  S2R R0, SR_TID.X ;  /* 0x0000000000007919 */ /* 0x000e620000002100 */
[----:B------:R-:W0:Y:S06]  /*0040*/  S2R R2, SR_TID.Y ;  /* 0x0000000000027919 */ /* 0x000e2c0000002200 */
[----:B------:R-:W1:Y:S01]  /*0050*/  LDC R3, c[0x0][0x360] ;  /* 0x0000d800ff037b82 */ /* 0x000e620000000800 */
[----:B------:R-:W0:Y:S01]  /*0060*/  LDCU UR5, c[0x0][0x364] ;  /* 0x00006c80ff0577ac */ /* 0x000e220008000800 */
[----:B-1----:R-:W-:-:S02]  /*0070*/  IMAD R12, R3, UR4, R0 ;  /* 0x00000004030c7c24 */ /* 0x002fc4000f8e0200 */
[----:B0-----:R-:W-:-:S05]  /*0080*/  IMAD R4, R5, UR5, R2 ;  /* 0x0000000505047c24 */ /* 0x001fca000f8e0202 */
[----:B------:R-:W-:-:S04]  /*0090*/  LOP3.LUT R5, R4, R12, RZ, 0xfc, !PT ;  /* 0x0000000c04057212 */ /* 0x000fc800078efcff */
[----:B------:R-:W-:-:S13]  /*00a0*/  ISETP.GT.U32.AND P0, PT, R5, 0x3ff, PT ;  /* 0x000003ff0500780c */ /* 0x000fda0003f04070 */
[----:B------:R-:W-:Y:S05]  /*00b0*/  @P0 EXIT ;  /* 0x000000000000094d */ /* 0x000fea0003800000 */
[C---:B------:R-:W-:Y:S02]  /*00c0*/  IADD3 R5, PT, PT, R3.reuse, 0x3ff, RZ ;  /* 0x000003ff03057810 */ /* 0x040fe40007ffe0ff */
[----:B------:R-:W-:Y:S02]  /*00d0*/  LOP3.LUT R6, R3, 0xffff, RZ, 0xc0, !PT ;  /* 0x0000ffff03067812 */ /* 0x000fe400078ec0ff */
[----:B------:R-:W-:Y:S02]  /*00e0*/  LOP3.LUT R5, R5, 0xffff, RZ, 0xc0, !PT ;  /* 0x0000ffff05057812 */ /* 0x000fe400078ec0ff */
[----:B------:R-:W-:-:S07]  /*00f0*/  MOV R10, 0x110 ;  /* 0x00000110000a7802 */ /* 0x000fce0000000f00 */
[----:B------:R-:W-:Y:S05]  /*0100*/  CALL.REL.NOINC `($__internal_0_$__cuda_sm20_div_u16) ;  /* 0x0000001400447944 */ /* 0x000fea0003c00000 */
[----:B------:R-:W0:Y:S01]  /*0110*/  S2UR UR6, SR_CgaCtaId ;  /* 0x00000000000679c3 */ /* 0x000e220000008800 */
[C---:B------:R-:W-:Y:S01]  /*0120*/  LOP3.LUT R22, R3.reuse, 0x7, RZ, 0xc0, !PT ;  /* 0x0000000703167812 */ /* 0x040fe200078ec0ff */
[----:B------:R-:W-:Y:S01]  /*0130*/  UMOV UR4, 0x400 ;  /* 0x0000040000047882 */ /* 0x000fe20000000000 */
[----:B------:R-:W-:Y:S01]  /*0140*/  IMAD R5, R3, R2, RZ ;  /* 0x0000000203057224 */ /* 0x000fe200078e02ff */
[----:B------:R-:W-:Y:S01]  /*0150*/  UIADD3 UR5, UPT, UPT, UR4, 0x800, URZ ;  /* 0x0000080004057890 */ /* 0x000fe2000fffe0ff */
[----:B------:R-:W-:Y:S02]  /*0160*/  HFMA2 R9, -RZ, RZ, 0, 0 ;  /* 0x00000000ff097431 */ /* 0x000fe400000001ff */
[----:B------:R-:W-:Y:S01]  /*0170*/  VIADD R22, R22, 0xffffffff ;  /* 0xffffffff16167836 */ /* 0x000fe20000000000 */
[----:B------:R-:W-:Y:S01]  /*0180*/  LOP3.LUT R6, R8, 0xffff, RZ, 0xc0, !PT ;  /* 0x0000ffff08067812 */ /* 0x000fe200078ec0ff */
[----:B------:R-:W-:Y:S01]  /*0190*/  IMAD.MOV.U32 R23, RZ, RZ, RZ ;  /* 0x000000ffff177224 */ /* 0x000fe200078e00ff */
[----:B------:R-:W-:Y:S01]  /*01a0*/  IADD3 R11, PT, PT, R5, R0, RZ ;  /* 0x00000000050b7210 */ /* 0x000fe20007ffe0ff */
[----:B------:R-:W-:Y:S01]  /*01b0*/  IMAD.MOV.U32 R13, RZ, RZ, RZ ;  /* 0x000000ffff0d7224 */ /* 0x000fe200078e00ff */
[----:B------:R-:W-:Y:S01]  /*01c0*/  ISETP.GE.U32.AND P0, PT, R22, 0x3, PT ;  /* 0x000000031600780c */ /* 0x000fe20003f06070 */
[----:B------:R-:W1:Y:S03]  /*01d0*/  LDCU.64 UR8, c[0x0][0x358] ;  /* 0x00006b00ff0877ac */ /* 0x000e660008000a00 */
[----:B------:R-:W-:-:S02]  /*01e0*/  P2R R7, PR, RZ, 0x1 ;  /* 0x00000001ff077803 */ /* 0x000fc40000000000 */
[----:B------:R-:W-:Y:S01]  /*01f0*/  LOP3.LUT R7, R3, 0x7f8, RZ, 0xc0, !PT ;  /* 0x000007f803077812 */ /* 0x000fe200078ec0ff */
[----:B0-----:R-:W-:Y:S02]  /*0200*/  ULEA UR4, UR6, UR4, 0x18 ;  /* 0x0000000406047291 */ /* 0x001fe4000f8ec0ff */
[----:B------:R-:W-:-:S04]  /*0210*/  ULEA UR5, UR6, UR5, 0x18 ;  /* 0x0000000506057291 */ /* 0x000fc8000f8ec0ff */
[C---:B------:R-:W-:Y:S02]  /*0220*/  LEA R10, R11.reuse, UR4, 0x3 ;  /* 0x000000040b0a7c11 */ /* 0x040fe4000f8e18ff */
[----:B-1----:R-:W-:-:S07]  /*0230*/  LEA R11, R11, UR5, 0x3 ;  /* 0x000000050b0b7c11 */ /* 0x002fce000f8e18ff */
.L_x_19:
[----:B0-----:R-:W0:Y:S01]  /*0240*/  LDCU.128 UR4, c[0x0][0x380] ;  /* 0x00007000ff0477ac */ /* 0x001e220008000c00 */
[----:B------:R-:W-:-:S04]  /*0250*/  IMAD R21, R3, R9, RZ ;  /* 0x0000000903157224 */ /* 0x000fc800078e02ff */
[----:B------:R-:W-:Y:S01]  /*0260*/  IMAD.IADD R19, R21, 0x1, R2 ;  /* 0x0000000115137824 */ /* 0x000fe200078e0202 */
[----:B------:R-:W-:-:S03]  /*0270*/  LEA R15, R4, R21, 0xa ;  /* 0x00000015040f7211 */ /* 0x000fc600078e50ff */
[----:B------:R-:W-:Y:S01]  /*0280*/  IMAD.WIDE.U32 R18, R19, 0x400, R12 ;  /* 0x0000040013127825 */ /* 0x000fe200078e000c */
[----:B------:R-:W-:-:S04]  /*0290*/  IADD3 R15, P0, PT, R15, R0, RZ ;  /* 0x000000000f0f7210 */ /* 0x000fc80007f1e0ff */
[----:B------:R-:W-:Y:S02]  /*02a0*/  IADD3.X R8, PT, PT, RZ, RZ, RZ, P0, !PT ;  /* 0x000000ffff087210 */ /* 0x000fe400007fe4ff */
[C---:B0-----:R-:W-:Y:S02]  /*02b0*/  LEA R16, P1, R15.reuse, UR4, 0x3 ;  /* 0x000000040f107c11 */ /* 0x041fe4000f8218ff */
[C---:B------:R-:W-:Y:S02]  /*02c0*/  LEA R14, P0, R18.reuse, UR6, 0x3 ;  /* 0x00000006120e7c11 */ /* 0x040fe4000f8018ff */
[----:B------:R-:W-:Y:S02]  /*02d0*/  LEA.HI.X R17, R15, UR5, R8, 0x3, P1 ;  /* 0x000000050f117c11 */ /* 0x000fe400088f1c08 */
[----:B------:R-:W-:-:S04]  /*02e0*/  LEA.HI.X R15, R18, UR7, R19, 0x3, P0 ;  /* 0x00000007120f7c11 */ /* 0x000fc800080f1c13 */
[----:B------:R-:W2:Y:S04]  /*02f0*/  LDG.E.64 R16, desc[UR8][R16.64] ;  /* 0x0000000810107981 */ /* 0x000ea8000c1e1b00 */
[----:B------:R-:W3:Y:S01]  /*0300*/  LDG.E.64 R14, desc[UR8][R14.64] ;  /* 0x000000080e0e7981 */ /* 0x000ee2000c1e1b00 */
[----:B------:R-:W-:Y:S01]  /*0310*/  ISETP.GE.U32.AND P0, PT, R3, 0x8, PT ;  /* 0x000000080300780c */ /* 0x000fe20003f06070 */
[----:B------:R-:W-:Y:S01]  /*0320*/  VIADD R9, R9, 0x1 ;  /* 0x0000000109097836 */ /* 0x000fe20000000000 */
[----:B------:R-:W-:-:S04]  /*0330*/  MOV R20, RZ ;  /* 0x000000ff00147202 */ /* 0x000fc80000000f00 */
[----:B------:R-:W-:Y:S01]  /*0340*/  ISETP.NE.AND P5, PT, R9, R6, PT ;  /* 0x000000060900720c */ /* 0x000fe20003fa5270 */
[----:B--2---:R0:W-:Y:S04]  /*0350*/  STS.64 [R10], R16 ;  /* 0x000000100a007388 */ /* 0x0041e80000000a00 */
[----:B---3--:R0:W-:Y:S01]  /*0360*/  STS.64 [R11], R14 ;  /* 0x0000000e0b007388 */ /* 0x0081e20000000a00 */
[----:B------:R-:W-:Y:S06]  /*0370*/  BAR.SYNC.DEFER_BLOCKING 0x0 ;  /* 0x0000000000007b1d */ /* 0x000fec0000010000 */
[----:B------:R-:W-:Y:S05]  /*0380*/  @!P0 BRA `(.L_x_0) ;  /* 0x0000000800608947 */ /* 0x000fea0003800000 */
[----:B------:R-:W1:Y:S01]  /*0390*/  S2UR UR4, SR_CgaCtaId ;  /* 0x00000000000479c3 */ /* 0x000e620000008800 */
[----:B------:R-:W-:Y:S01]  /*03a0*/  IMAD.MOV.U32 R8, RZ, RZ, RZ ;  /* 0x000000ffff087224 */ /* 0x000fe200078e00ff */
[----:B------:R-:W-:Y:S02]  /*03b0*/  UMOV UR7, 0x400 ;  /* 0x0000040000077882 */ /* 0x000fe40000000000 */
[----:B-1----:R-:W-:-:S12]  /*03c0*/  ULEA UR4, UR4, UR7, 0x18 ;  /* 0x0000000704047291 */ /* 0x002fd8000f8ec0ff */
.L_x_9:
[----:B------:R-:W-:Y:S01]  /*03d0*/  IADD3 R18, PT, PT, R21, R8, RZ ;  /* 0x0000000815127210 */ /* 0x000fe20007ffe0ff */
[----:B------:R-:W-:-:S03]  /*03e0*/  IMAD.IADD R20, R5, 0x1, R8 ;  /* 0x0000000105147824 */ /* 0x000fc600078e0208 */
[----:B------:R-:W-:Y:S02]  /*03f0*/  ISETP.GT.U32.AND P0, PT, R18, 0x3ff, PT ;  /* 0x000003ff1200780c */ /* 0x000fe40003f04070 */
[----:B------:R-:W-:-:S11]  /*0400*/  LEA R20, R20, UR4, 0x3 ;  /* 0x0000000414147c11 */ /* 0x000fd6000f8e18ff */
[----:B------:R-:W-:Y:S05]  /*0410*/  @P0 BRA `(.L_x_1) ;  /* 0x0000000000340947 */ /* 0x000fea0003800000 */
[----:B------:R-:W1:Y:S01]  /*0420*/  S2UR UR6, SR_CgaCtaId ;  /* 0x00000000000679c3 */ /* 0x000e620000008800 */
[----:B------:R-:W-:Y:S01]  /*0430*/  UIADD3 UR5, UPT, UPT, UR7, 0x800, URZ ;  /* 0x0000080007057890 */ /* 0x000fe2000fffe0ff */
[----:B0-----:R-:W-:Y:S01]  /*0440*/  IMAD R14, R3, R8, R0 ;  /* 0x00000008030e7224 */ /* 0x001fe200078e0200 */
[----:B------:R-:W-:Y:S02]  /*0450*/  LDS.64 R16, [R20] ;  /* 0x0000000014107984 */ /* 0x000fe40000000a00 */
[----:B-1----:R-:W-:-:S06]  /*0460*/  ULEA UR5, UR6, UR5, 0x18 ;  /* 0x0000000506057291 */ /* 0x002fcc000f8ec0ff */
[----:B------:R-:W-:-:S05]  /*0470*/  LEA R19, R14, UR5, 0x3 ;  /* 0x000000050e137c11 */ /* 0x000fca000f8e18ff */
[----:B------:R-:W0:Y:S02]  /*0480*/  LDS.64 R14, [R19] ;  /* 0x00000000130e7984 */ /* 0x000e240000000a00 */
[----:B0-----:R-:W-:-:S04]  /*0490*/  IMAD R15, R15, R16, RZ ;  /* 0x000000100f0f7224 */ /* 0x001fc800078e02ff */
[----:B------:R-:W-:Y:S02]  /*04a0*/  IMAD R17, R17, R14, R15 ;  /* 0x0000000e11117224 */ /* 0x000fe400078e020f */
[----:B------:R-:W-:-:S05]  /*04b0*/  IMAD.WIDE.U32 R14, R14, R16, RZ ;  /* 0x000000100e0e7225 */ /* 0x000fca00078e00ff */
[----:B------:R-:W-:-:S04]  /*04c0*/  IADD3 R15, PT, PT, R15, R17, RZ ;  /* 0x000000110f0f7210 */ /* 0x000fc80007ffe0ff */
[----:B------:R-:W0:Y:S02]  /*04d0*/  I2F.U64 R14, R14 ;  /* 0x0000000e000e7312 */ /* 0x000e240000301000 */
[----:B0-----:R-:W-:-:S07]  /*04e0*/  FADD R23, R23, R14 ;  /* 0x0000000e17177221 */ /* 0x001fce0000000000 */
.L_x_1:
[C---:B0-----:R-:W-:Y:S01]  /*04f0*/  VIADD R14, R18.reuse, 0x1 ;  /* 0x00000001120e7836 */ /* 0x041fe20000000000 */
[C---:B------:R-:W-:Y:S01]  /*0500*/  IADD3 R15, PT, PT, R18.reuse, 0x2, RZ ;  /* 0x00000002120f7810 */ /* 0x040fe20007ffe0ff */
[----:B------:R-:W-:-:S03]  /*0510*/  VIADD R16, R18, 0x5 ;  /* 0x0000000512107836 */ /* 0x000fc60000000000 */
[----:B------:R-:W-:Y:S01]  /*0520*/  ISETP.GT.U32.AND P6, PT, R14, 0x3ff, PT ;  /* 0x000003ff0e00780c */ /* 0x000fe20003fc4070 */
[C---:B------:R-:W-:Y:S01]  /*0530*/  VIADD R14, R18.reuse, 0x3 ;  /* 0x00000003120e7836 */ /* 0x040fe20000000000 */
[----:B------:R-:W-:Y:S02]  /*0540*/  ISETP.GT.U32.AND P4, PT, R15, 0x3ff, PT ;  /* 0x000003ff0f00780c */ /* 0x000fe40003f84070 */
[----:B------:R-:W-:Y:S02]  /*0550*/  IADD3 R15, PT, PT, R18, 0x4, RZ ;  /* 0x00000004120f7810 */ /* 0x000fe40007ffe0ff */
[----:B------:R-:W-:Y:S02]  /*0560*/  ISETP.GT.U32.AND P3, PT, R14, 0x3ff, PT ;  /* 0x000003ff0e00780c */ /* 0x000fe40003f64070 */
[----:B------:R-:W-:Y:S02]  /*0570*/  IADD3 R14, PT, PT, R18, 0x6, RZ ;  /* 0x00000006120e7810 */ /* 0x000fe40007ffe0ff */
[----:B------:R-:W-:-:S02]  /*0580*/  ISETP.GT.U32.AND P2, PT, R15, 0x3ff, PT ;  /* 0x000003ff0f00780c */ /* 0x000fc40003f44070 */
[----:B------:R-:W-:Y:S02]  /*0590*/  ISETP.GT.U32.AND P1, PT, R16, 0x3ff, PT ;  /* 0x000003ff1000780c */ /* 0x000fe40003f24070 */
[----:B------:R-:W-:Y:S02]  /*05a0*/  IADD3 R18, PT, PT, R18, 0x7, RZ ;  /* 0x0000000712127810 */ /* 0x000fe40007ffe0ff */
[----:B------:R-:W-:Y:S01]  /*05b0*/  ISETP.GT.U32.AND P0, PT, R14, 0x3ff, PT ;  /* 0x000003ff0e00780c */ /* 0x000fe20003f04070 */
[----:B------:R-:W-:-:S12]  /*05c0*/  @P6 BRA `(.L_x_2) ;  /* 0x00000000003c6947 */ /* 0x000fd80003800000 */
[----:B------:R-:W0:Y:S01]  /*05d0*/  S2UR UR6, SR_CgaCtaId ;  /* 0x00000000000679c3 */ /* 0x000e220000008800 */
[----:B------:R-:W-:Y:S01]  /*05e0*/  UMOV UR7, 0x400 ;  /* 0x0000040000077882 */ /* 0x000fe20000000000 */
[----:B------:R-:W-:Y:S01]  /*05f0*/  IMAD R15, R3, R8, R3 ;  /* 0x00000008030f7224 */ /* 0x000fe200078e0203 */
[----:B------:R-:W-:Y:S01]  /*0600*/  UIADD3 UR5, UPT, UPT, UR7, 0x800, URZ ;  /* 0x0000080007057890 */ /* 0x000fe2000fffe0ff */
[----:B------:R-:W-:Y:S02]  /*0610*/  LDS.64 R16, [R20+0x8] ;  /* 0x0000080014107984 */ /* 0x000fe40000000a00 */
[----:B------:R-:W-:Y:S01]  /*0620*/  IMAD.IADD R15, R15, 0x1, R0 ;  /* 0x000000010f0f7824 */ /* 0x000fe200078e0200 */
[----:B0-----:R-:W-:-:S06]  /*0630*/  ULEA UR5, UR6, UR5, 0x18 ;  /* 0x0000000506057291 */ /* 0x001fcc000f8ec0ff */
        /* <DEDUP_REMOVED lines=8> */
.L_x_2:
[----:B------:R-:W-:Y:S01]  /*06c0*/  ISETP.GT.U32.AND P6, PT, R18, 0x3ff, PT ;  /* 0x000003ff1200780c */ /* 0x000fe20003fc4070 */
[----:B------:R-:W-:-:S12]  /*06d0*/  @P4 BRA `(.L_x_3) ;  /* 0x00000000003c4947 */ /* 0x000fd80003800000 */
[----:B------:R-:W0:Y:S01]  /*06e0*/  S2UR UR6, SR_CgaCtaId ;  /* 0x00000000000679c3 */ /* 0x000e220000008800 */
[----:B------:R-:W-:Y:S01]  /*06f0*/  UMOV UR7, 0x400 ;  /* 0x0000040000077882 */ /* 0x000fe20000000000 */
[----:B------:R-:W-:Y:S01]  /*0700*/  IADD3 R14, PT, PT, R8, 0x2, RZ ;  /* 0x00000002080e7810 */ /* 0x000fe20007ffe0ff */
[----:B------:R-:W-:Y:S01]  /*0710*/  UIADD3 UR5, UPT, UPT, UR7, 0x800, URZ ;  /* 0x0000080007057890 */ /* 0x000fe2000fffe0ff */
[----:B------:R-:W-:Y:S03]  /*0720*/  LDS.64 R18, [R20+0x10] ;  /* 0x0000100014127984 */ /* 0x000fe60000000a00 */
[----:B------:R-:W-:Y:S01]  /*0730*/  IMAD R14, R14, R3, R0 ;  /* 0x000000030e0e7224 */ /* 0x000fe200078e0200 */
[----:B0-----:R-:W-:-:S06]  /*0740*/  ULEA UR5, UR6, UR5, 0x18 ;  /* 0x0000000506057291 */ /* 0x001fcc000f8ec0ff */
[----:B------:R-:W-:-:S06]  /*0750*/  LEA R16, R14, UR5, 0x3 ;  /* 0x000000050e107c11 */ /* 0x000fcc000f8e18ff */
[----:B------:R-:W0:Y:S02]  /*0760*/  LDS.64 R16, [R16] ;  /* 0x0000000010107984 */ /* 0x000e240000000a00 */
[-C--:B0-----:R-:W-:Y:S02]  /*0770*/  IMAD R17, R17, R18.reuse, RZ ;  /* 0x0000001211117224 */ /* 0x081fe400078e02ff */
[----:B------:R-:W-:-:S04]  /*0780*/  IMAD.WIDE.U32 R14, R16, R18, RZ ;  /* 0x00000012100e7225 */ /* 0x000fc800078e00ff */
[----:B------:R-:W-:-:S04]  /*0790*/  IMAD R17, R19, R16, R17 ;  /* 0x0000001013117224 */ /* 0x000fc800078e0211 */
[----:B------:R-:W-:-:S04]  /*07a0*/  IMAD.IADD R15, R15, 0x1, R17 ;  /* 0x000000010f0f7824 */ /* 0x000fc800078e0211 */
[----:B------:R-:W0:Y:S02]  /*07b0*/  I2F.U64 R14, R14 ;  /* 0x0000000e000e7312 */ /* 0x000e240000301000 */
[----:B0-----:R-:W-:-:S07]  /*07c0*/  FADD R23, R23, R14 ;  /* 0x0000000e17177221 */ /* 0x001fce0000000000 */
.L_x_3:
[----:B------:R-:W-:Y:S05]  /*07d0*/  @P3 BRA `(.L_x_4) ;  /* 0x00000000003c3947 */ /* 0x000fea0003800000 */
        /* <DEDUP_REMOVED lines=11> */
[----:B------:R-:W-:-:S05]  /*0890*/  IMAD R17, R19, R16, R17 ;  /* 0x0000001013117224 */ /* 0x000fca00078e0211 */
[----:B------:R-:W-:-:S04]  /*08a0*/  IADD3 R15, PT, PT, R15, R17, RZ ;  /* 0x000000110f0f7210 */ /* 0x000fc80007ffe0ff */
[----:B------:R-:W0:Y:S02]  /*08b0*/  I2F.U64 R14, R14 ;  /* 0x0000000e000e7312 */ /* 0x000e240000301000 */
[----:B0-----:R-:W-:-:S07]  /*08c0*/  FADD R23, R23, R14 ;  /* 0x0000000e17177221 */ /* 0x001fce0000000000 */
.L_x_4:
[----:B------:R-:W-:Y:S05]  /*08d0*/  @P2 BRA `(.L_x_5) ;  /* 0x00000000003c2947 */ /* 0x000fea0003800000 */
[----:B------:R-:W0:Y:S01]  /*08e0*/  S2UR UR6, SR_CgaCtaId ;  /* 0x00000000000679c3 */ /* 0x000e220000008800 */
[----:B------:R-:W-:Y:S01]  /*08f0*/  UMOV UR7, 0x400 ;  /* 0x0000040000077882 */ /* 0x000fe20000000000 */
[----:B------:R-:W-:Y:S01]  /*0900*/  VIADD R14, R8, 0x4 ;  /* 0x00000004080e7836 */ /* 0x000fe20000000000 */
[----:B------:R-:W-:Y:S01]  /*0910*/  UIADD3 UR5, UPT, UPT, UR7, 0x800, URZ ;  /* 0x0000080007057890 */ /* 0x000fe2000fffe0ff */
[----:B------:R-:W-:Y:S02]  /*0920*/  LDS.64 R18, [R20+0x20] ;  /* 0x0000200014127984 */ /* 0x000fe40000000a00 */
        /* <DEDUP_REMOVED lines=10> */
.L_x_5:
        /* <DEDUP_REMOVED lines=16> */
.L_x_6:
        /* <DEDUP_REMOVED lines=16> */
.L_x_7:
        /* <DEDUP_REMOVED lines=16> */
.L_x_8:
[----:B------:R-:W-:-:S04]  /*0cd0*/  IADD3 R8, PT, PT, R8, 0x8, RZ ;  /* 0x0000000808087810 */ /* 0x000fc80007ffe0ff */
[----:B------:R-:W-:-:S13]  /*0ce0*/  ISETP.NE.AND P0, PT, R8, R7, PT ;  /* 0x000000070800720c */ /* 0x000fda0003f05270 */
[----:B------:R-:W-:Y:S05]  /*0cf0*/  @P0 BRA `(.L_x_9) ;  /* 0xfffffff400b40947 */ /* 0x000fea000383ffff */
[----:B------:R-:W-:-:S07]  /*0d00*/  IMAD.MOV.U32 R20, RZ, RZ, R7 ;  /* 0x000000ffff147224 */ /* 0x000fce00078e0007 */
.L_x_0:
[----:B------:R-:W-:-:S04]  /*0d10*/  LOP3.LUT R8, R3, 0x7, RZ, 0xc0, !PT ;  /* 0x0000000703087812 */ /* 0x000fc800078ec0ff */
[----:B------:R-:W-:-:S13]  /*0d20*/  ISETP.NE.AND P0, PT, R8, RZ, PT ;  /* 0x000000ff0800720c */ /* 0x000fda0003f05270 */
[----:B------:R-:W-:Y:S05]  /*0d30*/  @!P0 BRA `(.L_x_10) ;  /* 0x0000000800188947 */ /* 0x000fea0003800000 */
[----:B------:R-:W-:-:S13]  /*0d40*/  ISETP.GE.U32.AND P1, PT, R22, 0x3, PT ;  /* 0x000000031600780c */ /* 0x000fda0003f26070 */
[----:B------:R-:W-:Y:S05]  /*0d50*/  @!P1 BRA `(.L_x_11) ;  /* 0x0000000400149947 */ /* 0x000fea0003800000 */
[----:B------:R-:W1:Y:S01]  /*0d60*/  S2UR UR5, SR_CgaCtaId ;  /* 0x00000000000579c3 */ /* 0x000e620000008800 */
[----:B------:R-:W-:Y:S01]  /*0d70*/  IADD3 R8, PT, PT, R21, R20, RZ ;  /* 0x0000001415087210 */ /* 0x000fe20007ffe0ff */
[----:B------:R-:W-:-:S03]  /*0d80*/  UMOV UR4, 0x400 ;  /* 0x0000040000047882 */ /* 0x000fc60000000000 */
[C---:B------:R-:W-:Y:S01]  /*0d90*/  ISETP.GT.U32.AND P0, PT, R8.reuse, 0x3ff, PT ;  /* 0x000003ff0800780c */ /* 0x040fe20003f04070 */
[C---:B0-----:R-:W-:Y:S01]  /*0da0*/  VIADD R15, R8.reuse, 0x2 ;  /* 0x00000002080f7836 */ /* 0x041fe20000000000 */
[C---:B------:R-:W-:Y:S02]  /*0db0*/  IADD3 R14, PT, PT, R8.reuse, 0x1, RZ ;  /* 0x00000001080e7810 */ /* 0x040fe40007ffe0ff */
[----:B------:R-:W-:Y:S02]  /*0dc0*/  IADD3 R8, PT, PT, R8, 0x3, RZ ;  /* 0x0000000308087810 */ /* 0x000fe40007ffe0ff */
[----:B------:R-:W-:Y:S02]  /*0dd0*/  ISETP.GT.U32.AND P1, PT, R14, 0x3ff, PT ;  /* 0x000003ff0e00780c */ /* 0x000fe40003f24070 */
[----:B------:R-:W-:Y:S02]  /*0de0*/  ISETP.GT.U32.AND P3, PT, R8, 0x3ff, PT ;  /* 0x000003ff0800780c */ /* 0x000fe40003f64070 */
[----:B------:R-:W-:-:S02]  /*0df0*/  IADD3 R8, PT, PT, R5, R20, RZ ;  /* 0x0000001405087210 */ /* 0x000fc40007ffe0ff */
[----:B------:R-:W-:Y:S01]  /*0e00*/  ISETP.GT.U32.AND P2, PT, R15, 0x3ff, PT ;  /* 0x000003ff0f00780c */ /* 0x000fe20003f44070 */
[----:B-1----:R-:W-:-:S06]  /*0e10*/  ULEA UR6, UR5, UR4, 0x18 ;  /* 0x0000000405067291 */ /* 0x002fcc000f8ec0ff */
[----:B------:R-:W-:Y:S01]  /*0e20*/  LEA R8, R8, UR6, 0x3 ;  /* 0x0000000608087c11 */ /* 0x000fe2000f8e18ff */
[----:B------:R-:W-:Y:S06]  /*0e30*/  @P0 BRA `(.L_x_12) ;  /* 0x0000000000300947 */ /* 0x000fec0003800000 */
[----:B------:R-:W-:Y:S01]  /*0e40*/  UIADD3 UR6, UPT, UPT, UR4, 0x800, URZ ;  /* 0x0000080004067890 */ /* 0x000fe2000fffe0ff */
[----:B------:R-:W-:Y:S01]  /*0e50*/  IMAD R14, R20, R3, R0 ;  /* 0x00000003140e7224 */ /* 0x000fe200078e0200 */
[----:B------:R-:W-:Y:S02]  /*0e60*/  LDS.64 R18, [R8] ;  /* 0x0000000008127984 */ /* 0x000fe40000000a00 */
[----:B------:R-:W-:-:S06]  /*0e70*/  ULEA UR6, UR5, UR6, 0x18 ;  /* 0x0000000605067291 */ /* 0x000fcc000f8ec0ff */
        /* <DEDUP_REMOVED lines=8> */
.L_x_12:
[----:B------:R-:W-:Y:S05]  /*0f00*/  @P1 BRA `(.L_x_13) ;  /* 0x0000000000341947 */ /* 0x000fea0003800000 */
[----:B------:R-:W-:Y:S01]  /*0f10*/  UIADD3 UR6, UPT, UPT, UR4, 0x800, URZ ;  /* 0x0000080004067890 */ /* 0x000fe2000fffe0ff */
[----:B------:R-:W-:-:S03]  /*0f20*/  IMAD R15, R20, R3, R3 ;  /* 0x00000003140f7224 */ /* 0x000fc600078e0203 */
[----:B------:R-:W-:Y:S02]  /*0f30*/  ULEA UR6, UR5, UR6, 0x18 ;  /* 0x0000000605067291 */ /* 0x000fe4000f8ec0ff */
[----:B------:R-:W-:-:S04]  /*0f40*/  IADD3 R15, PT, PT, R15, R0, RZ ;  /* 0x000000000f0f7210 */ /* 0x000fc80007ffe0ff */
[----:B------:R-:W-:Y:S02]  /*0f50*/  LEA R16, R15, UR6, 0x3 ;  /* 0x000000060f107c11 */ /* 0x000fe4000f8e18ff */
[----:B------:R-:W-:Y:S04]  /*0f60*/  LDS.64 R14, [R8+0x8] ;  /* 0x00000800080e7984 */ /* 0x000fe80000000a00 */
[----:B------:R-:W0:Y:S02]  /*0f70*/  LDS.64 R16, [R16] ;  /* 0x0000000010107984 */ /* 0x000e240000000a00 */
[-C--:B0-----:R-:W-:Y:S02]  /*0f80*/  IMAD R17, R17, R14.reuse, RZ ;  /* 0x0000000e11117224 */ /* 0x081fe400078e02ff */
[----:B------:R-:W-:-:S04]  /*0f90*/  IMAD.WIDE.U32 R18, R16, R14, RZ ;  /* 0x0000000e10127225 */ /* 0x000fc800078e00ff */
[----:B------:R-:W-:-:S05]  /*0fa0*/  IMAD R17, R15, R16, R17 ;  /* 0x000000100f117224 */ /* 0x000fca00078e0211 */
[----:B------:R-:W-:-:S04]  /*0fb0*/  IADD3 R19, PT, PT, R19, R17, RZ ;  /* 0x0000001113137210 */ /* 0x000fc80007ffe0ff */
[----:B------:R-:W0:Y:S02]  /*0fc0*/  I2F.U64 R18, R18 ;  /* 0x0000001200127312 */ /* 0x000e240000301000 */
[----:B0-----:R-:W-:-:S07]  /*0fd0*/  FADD R23, R23, R18 ;  /* 0x0000001217177221 */ /* 0x001fce0000000000 */
.L_x_13:
[----:B------:R-:W-:Y:S05]  /*0fe0*/  @P2 BRA `(.L_x_14) ;  /* 0x0000000000342947 */ /* 0x000fea0003800000 */
[----:B------:R-:W-:Y:S01]  /*0ff0*/  UIADD3 UR6, UPT, UPT, UR4, 0x800, URZ ;  /* 0x0000080004067890 */ /* 0x000fe2000fffe0ff */
[----:B------:R-:W-:-:S03]  /*1000*/  VIADD R14, R20, 0x2 ;  /* 0x00000002140e7836 */ /* 0x000fc60000000000 */
[----:B------:R-:W-:Y:S01]  /*1010*/  ULEA UR6, UR5, UR6, 0x18 ;  /* 0x0000000605067291 */ /* 0x000fe2000f8ec0ff */
[----:B------:R-:W-:-:S05]  /*1020*/  IMAD R14, R14, R3, R0 ;  /* 0x000000030e0e7224 */ /* 0x000fca00078e0200 */
        /* <DEDUP_REMOVED lines=9> */
.L_x_14:
[----:B------:R-:W-:Y:S05]  /*10c0*/  @P3 BRA `(.L_x_15) ;  /* 0x0000000000343947 */ /* 0x000fea0003800000 */
[----:B------:R-:W-:Y:S01]  /*10d0*/  UIADD3 UR4, UPT, UPT, UR4, 0x800, URZ ;  /* 0x0000080004047890 */ /* 0x000fe2000fffe0ff */
[----:B------:R-:W-:Y:S01]  /*10e0*/  IADD3 R14, PT, PT, R20, 0x3, RZ ;  /* 0x00000003140e7810 */ /* 0x000fe20007ffe0ff */
[----:B------:R-:W-:Y:S02]  /*10f0*/  LDS.64 R18, [R8+0x18] ;  /* 0x0000180008127984 */ /* 0x000fe40000000a00 */
[----:B------:R-:W-:Y:S02]  /*1100*/  ULEA UR4, UR5, UR4, 0x18 ;  /* 0x0000000405047291 */ /* 0x000fe4000f8ec0ff */
[----:B------:R-:W-:-:S05]  /*1110*/  IMAD R14, R14, R3, R0 ;  /* 0x000000030e0e7224 */ /* 0x000fca00078e0200 */
        /* <DEDUP_REMOVED lines=8> */
.L_x_15:
[----:B------:R-:W-:-:S07]  /*11a0*/  IADD3 R20, PT, PT, R20, 0x4, RZ ;  /* 0x0000000414147810 */ /* 0x000fce0007ffe0ff */
.L_x_11:
[----:B------:R-:W-:-:S04]  /*11b0*/  LOP3.LUT R8, R3, 0x3, RZ, 0xc0, !PT ;  /* 0x0000000303087812 */ /* 0x000fc800078ec0ff */
[----:B------:R-:W-:-:S13]  /*11c0*/  ISETP.NE.AND P0, PT, R8, RZ, PT ;  /* 0x000000ff0800720c */ /* 0x000fda0003f05270 */
[----:B------:R-:W-:Y:S05]  /*11d0*/  @!P0 BRA `(.L_x_10) ;  /* 0x0000000000f08947 */ /* 0x000fea0003800000 */
[----:B------:R-:W-:-:S13]  /*11e0*/  ISETP.NE.AND P0, PT, R8, 0x1, PT ;  /* 0x000000010800780c */ /* 0x000fda0003f05270 */
[----:B------:R-:W-:Y:S05]  /*11f0*/  @!P0 BRA `(.L_x_16) ;  /* 0x0000000000948947 */ /* 0x000fea0003800000 */
[----:B------:R-:W1:Y:S01]  /*1200*/  S2UR UR5, SR_CgaCtaId ;  /* 0x00000000000579c3 */ /* 0x000e620000008800 */
[----:B0-----:R-:W-:Y:S01]  /*1210*/  IADD3 R14, PT, PT, R21, R20, RZ ;  /* 0x00000014150e7210 */ /* 0x001fe20007ffe0ff */
[----:B------:R-:W-:-:S03]  /*1220*/  UMOV UR4, 0x400 ;  /* 0x0000040000047882 */ /* 0x000fc60000000000 */
[C---:B------:R-:W-:Y:S01]  /*1230*/  ISETP.GT.U32.AND P0, PT, R14.reuse, 0x3ff, PT ;  /* 0x000003ff0e00780c */ /* 0x040fe20003f04070 */
[----:B------:R-:W-:-:S05]  /*1240*/  VIADD R8, R14, 0x1 ;  /* 0x000000010e087836 */ /* 0x000fca0000000000 */
[----:B------:R-:W-:Y:S02]  /*1250*/  ISETP.GT.U32.AND P1, PT, R8, 0x3ff, PT ;  /* 0x000003ff0800780c */ /* 0x000fe40003f24070 */
[----:B------:R-:W-:Y:S01]  /*1260*/  IADD3 R8, PT, PT, R5, R20, RZ ;  /* 0x0000001405087210 */ /* 0x000fe20007ffe0ff */
        /* <DEDUP_REMOVED lines=15> */
.L_x_17:
[----:B------:R-:W-:Y:S05]  /*1360*/  @P1 BRA `(.L_x_18) ;  /* 0x0000000000341947 */ /* 0x000fea0003800000 */
[----:B------:R-:W-:Y:S01]  /*1370*/  UIADD3 UR4, UPT, UPT, UR4, 0x800, URZ ;  /* 0x0000080004047890 */ /* 0x000fe2000fffe0ff */
[----:B------:R-:W-:Y:S01]  /*1380*/  IMAD R15, R20, R3, R3 ;  /* 0x00000003140f7224 */ /* 0x000fe200078e0203 */
[----:B------:R-:W-:Y:S02]  /*1390*/  LDS.64 R18, [R8+0x8] ;  /* 0x0000080008127984 */ /* 0x000fe40000000a00 */
[----:B------:R-:W-:Y:S01]  /*13a0*/  ULEA UR4, UR5, UR4, 0x18 ;  /* 0x0000000405047291 */ /* 0x000fe2000f8ec0ff */
[----:B------:R-:W-:-:S05]  /*13b0*/  IMAD.IADD R15, R15, 0x1, R0 ;  /* 0x000000010f0f7824 */ /* 0x000fca00078e0200 */
        /* <DEDUP_REMOVED lines=8> */
.L_x_18:
[----:B------:R-:W-:-:S07]  /*1440*/  IADD3 R20, PT, PT, R20, 0x2, RZ ;  /* 0x0000000214147810 */ /* 0x000fce0007ffe0ff */
.L_x_16:
[----:B------:R-:W-:Y:S01]  /*1450*/  IMAD.IADD R21, R21, 0x1, R20 ;  /* 0x0000000115157824 */ /* 0x000fe200078e0214 */
[----:B------:R-:W-:-:S04]  /*1460*/  LOP3.LUT P0, RZ, R3, 0x1, RZ, 0xc0, !PT ;  /* 0x0000000103ff7812 */ /* 0x000fc8000780c0ff */
[----:B------:R-:W-:-:S13]  /*1470*/  ISETP.GT.U32.OR P0, PT, R21, 0x3ff, !P0 ;  /* 0x000003ff1500780c */ /* 0x000fda0004704470 */
[----:B------:R-:W-:Y:S05]  /*1480*/  @P0 BRA `(.L_x_10) ;  /* 0x0000000000440947 */ /* 0x000fea0003800000 */
[----:B------:R-:W1:Y:S01]  /*1490*/  S2UR UR5, SR_CgaCtaId ;  /* 0x00000000000579c3 */ /* 0x000e620000008800 */
[----:B------:R-:W-:Y:S01]  /*14a0*/  UMOV UR4, 0x400 ;  /* 0x0000040000047882 */ /* 0x000fe20000000000 */
[-C--:B0-----:R-:W-:Y:S01]  /*14b0*/  IMAD R14, R3, R20.reuse, R0 ;  /* 0x00000014030e7224 */ /* 0x081fe200078e0200 */
[----:B------:R-:W-:Y:S01]  /*14c0*/  UIADD3 UR6, UPT, UPT, UR4, 0x800, URZ ;  /* 0x0000080004067890 */ /* 0x000fe2000fffe0ff */
[----:B------:R-:W-:-:S03]  /*14d0*/  IADD3 R8, PT, PT, R5, R20, RZ ;  /* 0x0000001405087210 */ /* 0x000fc60007ffe0ff */
[----:B-1----:R-:W-:Y:S02]  /*14e0*/  ULEA UR6, UR5, UR6, 0x18 ;  /* 0x0000000605067291 */ /* 0x002fe4000f8ec0ff */
[----:B------:R-:W-:-:S04]  /*14f0*/  ULEA UR4, UR5, UR4, 0x18 ;  /* 0x0000000405047291 */ /* 0x000fc8000f8ec0ff */
[----:B------:R-:W-:Y:S02]  /*1500*/  LEA R16, R14, UR6, 0x3 ;  /* 0x000000060e107c11 */ /* 0x000fe4000f8e18ff */
[----:B------:R-:W-:-:S04]  /*1510*/  LEA R8, R8, UR4, 0x3 ;  /* 0x0000000408087c11 */ /* 0x000fc8000f8e18ff */
[----:B------:R-:W-:Y:S04]  /*1520*/  LDS.64 R16, [R16] ;  /* 0x0000000010107984 */ /* 0x000fe80000000a00 */
[----:B------:R-:W0:Y:S02]  /*1530*/  LDS.64 R18, [R8] ;  /* 0x0000000008127984 */ /* 0x000e240000000a00 */
[-C--:B0-----:R-:W-:Y:S02]  /*1540*/  IMAD R17, R17, R18.reuse, RZ ;  /* 0x0000001211117224 */ /* 0x081fe400078e02ff */
[----:B------:R-:W-:-:S04]  /*1550*/  IMAD.WIDE.U32 R14, R16, R18, RZ ;  /* 0x00000012100e7225 */ /* 0x000fc800078e00ff */
[----:B------:R-:W-:-:S05]  /*1560*/  IMAD R17, R19, R16, R17 ;  /* 0x0000001013117224 */ /* 0x000fca00078e0211 */
[----:B------:R-:W-:-:S04]  /*1570*/  IADD3 R15, PT, PT, R15, R17, RZ ;  /* 0x000000110f0f7210 */ /* 0x000fc80007ffe0ff */
[----:B------:R-:W0:Y:S02]  /*1580*/  I2F.U64 R14, R14 ;  /* 0x0000000e000e7312 */ /* 0x000e240000301000 */
[----:B0-----:R-:W-:-:S07]  /*1590*/  FADD R23, R23, R14 ;  /* 0x0000000e17177221 */ /* 0x001fce0000000000 */
.L_x_10:
[----:B------:R-:W-:Y:S06]  /*15a0*/  BAR.SYNC.DEFER_BLOCKING 0x0 ;  /* 0x0000000000007b1d */ /* 0x000fec0000010000 */
[----:B------:R-:W-:Y:S05]  /*15b0*/  @P5 BRA `(.L_x_19) ;  /* 0xffffffec00205947 */ /* 0x000fea000383ffff */
[----:B------:R-:W1:Y:S01]  /*15c0*/  LDC.64 R6, c[0x0][0x390] ;  /* 0x0000e400ff067b82 */ /* 0x000e620000000a00 */
[----:B------:R-:W2:Y:S01]  /*15d0*/  F2I.U64.TRUNC R2, R23 ;  /* 0x0000001700027311 */ /* 0x000ea2000020d800 */
[----:B------:R-:W-:-:S04]  /*15e0*/  IMAD R5, R4, 0x400, R12 ;  /* 0x0000040004057824 */ /* 0x000fc800078e020c */
[----:B-1----:R-:W-:-:S05]  /*15f0*/  IMAD.WIDE.U32 R4, R5, 0x8, R6 ;  /* 0x0000000805047825 */ /* 0x002fca00078e0006 */
[----:B--2---:R-:W-:Y:S01]  /*1600*/  STG.E.64 desc[UR8][R4.64], R2 ;  /* 0x0000000204007986 */ /* 0x004fe2000c101b08 */
[----:B------:R-:W-:Y:S05]  /*1610*/  EXIT ;  /* 0x000000000000794d */ /* 0x000fea0003800000 */
        .weak           $__internal_0_$__cuda_sm20_div_u16
        .type           $__internal_0_$__cuda_sm20_div_u16,@function
        .size           $__internal_0_$__cuda_sm20_div_u16,(.L_x_84 - $__internal_0_$__cuda_sm20_div_u16)
$__internal_0_$__cuda_sm20_div_u16:
[----:B------:R-:W0:Y:S01]  /*1620*/  I2F.U16 R7, R6 ;  /* 0x0000000600077306 */ /* 0x000e220000101000 */
[----:B------:R-:W-:Y:S02]  /*1630*/  MOV R8, 0x4b800000 ;  /* 0x4b80000000087802 */ /* 0x000fe40000000f00 */
[----:B------:R-:W-:Y:S02]  /*1640*/  I2FP.F32.U32.RZ R5, R5 ;  /* 0x0000000500057245 */ /* 0x000fe4000020d000 */
[C---:B0-----:R-:W-:Y:S02]  /*1650*/  FSETP.GEU.AND P1, PT, |R7|.reuse, 1.175494350822287508e-38, PT ;  /* 0x008000000700780b */ /* 0x041fe40003f2e200 */
[----:B------:R-:W-:Y:S02]  /*1660*/  FSETP.GT.AND P0, PT, |R7|, 8.50705917302346158658e+37, PT ;  /* 0x7e8000000700780b */ /* 0x000fe40003f04200 */
[----:B------:R-:W-:-:S04]  /*1670*/  FSEL R8, R8, 1, !P1 ;  /* 0x3f80000008087808 */ /* 0x000fc80004800000 */
[----:B------:R-:W-:Y:S02]  /*1680*/  FSEL R8, R8, 0.25, !P0 ;  /* 0x3e80000008087808 */ /* 0x000fe40004000000 */
[----:B------:R-:W-:Y:S02]  /*1690*/  ISETP.NE.U32.AND P0, PT, R6, RZ, PT ;  /* 0x000000ff0600720c */ /* 0x000fe40003f05070 */
[----:B------:R-:W-:Y:S01]  /*16a0*/  MOV R6, R10 ;  /* 0x0000000a00067202 */ /* 0x000fe20000000f00 */
[----:B------:R-:W-:Y:S01]  /*16b0*/  FMUL R9, R7, R8 ;  /* 0x0000000807097220 */ /* 0x000fe20000400000 */
[----:B------:R-:W-:-:S05]  /*16c0*/  HFMA2 R7, -RZ, RZ, 0, 0 ;  /* 0x00000000ff077431 */ /* 0x000fca00000001ff */
[----:B------:R-:W0:Y:S02]  /*16d0*/  MUFU.RCP R9, R9 ;  /* 0x0000000900097308 */ /* 0x000e240000001000 */
[----:B0-----:R-:W-:-:S05]  /*16e0*/  FMUL R8, R8, R9 ;  /* 0x0000000908087220 */ /* 0x001fca0000400000 */
[----:B------:R-:W-:-:S05]  /*16f0*/  IADD3 R8, PT, PT, R8, 0x2, RZ ;  /* 0x0000000208087810 */ /* 0x000fca0007ffe0ff */
[----:B------:R-:W-:-:S06]  /*1700*/  FMUL.RZ R5, R5, R8 ;  /* 0x0000000805057220 */ /* 0x000fcc000040c000 */
[----:B------:R-:W0:Y:S02]  /*1710*/  F2I.U32.TRUNC.NTZ R5, R5 ;  /* 0x0000000500057305 */ /* 0x000e24000020f000 */
[----:B0-----:R-:W-:Y:S01]  /*1720*/  LOP3.LUT R8, R5, 0xffff, RZ, 0xc0, !PT ;  /* 0x0000ffff05087812 */ /* 0x001fe200078ec0ff */
[----:B------:R-:W-:Y:S01]  /*1730*/  @!P0 IMAD.MOV.U32 R8, RZ, RZ, -0x1 ;  /* 0xffffffffff088424 */ /* 0x000fe200078e00ff */
[----:B------:R-:W-:Y:S06]  /*1740*/  RET.REL.NODEC R6 `(_Z3uvmPKmS0_Pm) ;  /* 0xffffffe8062c7950 */ /* 0x000fec0003c3ffff */
.L_x_20:
[----:B------:R-:W-:-:S00]  /*1750*/  BRA `(.L_x_20) ;  /* 0xfffffffc00fc7947 */ /* 0x000fc0000383ffff */
[----:B------:R-:W-:-:S00]  /*1760*/  NOP ;  /* 0x0000000000007918 */ /* 0x000fc00000000000 */
        /* <DEDUP_REMOVED lines=9> */
.L_x_84:


//--------------------- .text._Z8zerocopyPKmS0_Pm --------------------------
	.section	.text._Z8zerocopyPKmS0_Pm,"ax",@progbits
	.align	128
        .global         _Z8zerocopyPKmS0_Pm
        .type           _Z8zerocopyPKmS0_Pm,@function
        .size           _Z8zerocopyPKmS0_Pm,(.L_x_85 - _Z8zerocopyPKmS0_Pm)
        .other          _Z8zerocopyPKmS0_Pm,@"STO_CUDA_ENTRY STV_DEFAULT"
_Z8zerocopyPKmS0_Pm:
.text._Z8zerocopyPKmS0_Pm:
        /* <DEDUP_REMOVED lines=16> */
[----:B------:R-:W-:Y:S05]  /*0100*/  CALL.REL.NOINC `($__internal_1_$__cuda_sm20_div_u16) ;  /* 0x0000001400447944 */ /* 0x000fea0003c00000 */
        /* <DEDUP_REMOVED lines=19> */
.L_x_40:
        /* <DEDUP_REMOVED lines=25> */
.L_x_30:
        /* <DEDUP_REMOVED lines=18> */
.L_x_22:
        /* <DEDUP_REMOVED lines=29> */
.L_x_23:
        /* <DEDUP_REMOVED lines=17> */
.L_x_24:
        /* <DEDUP_REMOVED lines=16> */
.L_x_25:
        /* <DEDUP_REMOVED lines=16> */
.L_x_26:
        /* <DEDUP_REMOVED lines=16> */
.L_x_27:
        /* <DEDUP_REMOVED lines=16> */
.L_x_28:
        /* <DEDUP_REMOVED lines=16> */
.L_x_29:
[----:B------:R-:W-:-:S04]  /*0cd0*/  IADD3 R8, PT, PT, R8, 0x8, RZ ;  /* 0x0000000808087810 */ /* 0x000fc80007ffe0ff */
[----:B------:R-:W-:-:S13]  /*0ce0*/  ISETP.NE.AND P0, PT, R8, R7, PT ;  /* 0x000000070800720c */ /* 0x000fda0003f05270 */
[----:B------:R-:W-:Y:S05]  /*0cf0*/  @P0 BRA `(.L_x_30) ;  /* 0xfffffff400b40947 */ /* 0x000fea000383ffff */
[----:B------:R-:W-:-:S07]  /*0d00*/  IMAD.MOV.U32 R20, RZ, RZ, R7 ;  /* 0x000000ffff147224 */ /* 0x000fce00078e0007 */
.L_x_21:
        /* <DEDUP_REMOVED lines=31> */
.L_x_33:
        /* <DEDUP_REMOVED lines=14> */
.L_x_34:
        /* <DEDUP_REMOVED lines=14> */
.L_x_35:
        /* <DEDUP_REMOVED lines=14> */
.L_x_36:
[----:B------:R-:W-:-:S07]  /*11a0*/  IADD3 R20, PT, PT, R20, 0x4, RZ ;  /* 0x0000000414147810 */ /* 0x000fce0007ffe0ff */
.L_x_32:
        /* <DEDUP_REMOVED lines=27> */
.L_x_38:
        /* <DEDUP_REMOVED lines=14> */
.L_x_39:
[----:B------:R-:W-:-:S07]  /*1440*/  IADD3 R20, PT, PT, R20, 0x2, RZ ;  /* 0x0000000214147810 */ /* 0x000fce0007ffe0ff */
.L_x_37:
        /* <DEDUP_REMOVED lines=21> */
.L_x_31:
        /* <DEDUP_REMOVED lines=8> */
        .weak           $__internal_1_$__cuda_sm20_div_u16
        .type           $__internal_1_$__cuda_sm20_div_u16,@function
        .size           $__internal_1_$__cuda_sm20_div_u16,(.L_x_85 - $__internal_1_$__cuda_sm20_div_u16)
$__internal_1_$__cuda_sm20_div_u16:
        /* <DEDUP_REMOVED lines=18> */
[----:B------:R-:W-:Y:S06]  /*1740*/  RET.REL.NODEC R6 `(_Z8zerocopyPKmS0_Pm) ;  /* 0xffffffe8062c7950 */ /* 0x000fec0003c3ffff */
.L_x_41:
        /* <DEDUP_REMOVED lines=11> */
.L_x_85:


//--------------------- .text._Z6pinnedPKmS0_Pm   --------------------------
	.section	.text._Z6pinnedPKmS0_Pm,"ax",@progbits
	.align	128
        .global         _Z6pinnedPKmS0_Pm
        .type           _Z6pinnedPKmS0_Pm,@function
        .size           _Z6pinnedPKmS0_Pm,(.L_x_86 - _Z6pinnedPKmS0_Pm)
        .other          _Z6pinnedPKmS0_Pm,@"STO_CUDA_ENTRY STV_DEFAULT"
_Z6pinnedPKmS0_Pm:
.text._Z6pinnedPKmS0_Pm:
        /* <DEDUP_REMOVED lines=16> */
[----:B------:R-:W-:Y:S05]  /*0100*/  CALL.REL.NOINC `($__internal_2_$__cuda_sm20_div_u16) ;  /* 0x0000001400447944 */ /* 0x000fea0003c00000 */
        /* <DEDUP_REMOVED lines=19> */
.L_x_61:
        /* <DEDUP_REMOVED lines=25> */
.L_x_51:
        /* <DEDUP_REMOVED lines=18> */
.L_x_43:
        /* <DEDUP_REMOVED lines=29> */
.L_x_44:
        /* <DEDUP_REMOVED lines=17> */
.L_x_45:
        /* <DEDUP_REMOVED lines=16> */
.L_x_46:
        /* <DEDUP_REMOVED lines=16> */
.L_x_47:
        /* <DEDUP_REMOVED lines=16> */
.L_x_48:
        /* <DEDUP_REMOVED lines=16> */
.L_x_49:
        /* <DEDUP_REMOVED lines=16> */
.L_x_50:
[----:B------:R-:W-:-:S04]  /*0cd0*/  IADD3 R8, PT, PT, R8, 0x8, RZ ;  /* 0x0000000808087810 */ /* 0x000fc80007ffe0ff */
[----:B------:R-:W-:-:S13]  /*0ce0*/  ISETP.NE.AND P0, PT, R8, R7, PT ;  /* 0x000000070800720c */ /* 0x000fda0003f05270 */
[----:B------:R-:W-:Y:S05]  /*0cf0*/  @P0 BRA `(.L_x_51) ;  /* 0xfffffff400b40947 */ /* 0x000fea000383ffff */
[----:B------:R-:W-:-:S07]  /*0d00*/  IMAD.MOV.U32 R20, RZ, RZ, R7 ;  /* 0x000000ffff147224 */ /* 0x000fce00078e0007 */
.L_x_42:
        /* <DEDUP_REMOVED lines=31> */
.L_x_54:
        /* <DEDUP_REMOVED lines=14> */
.L_x_55:
        /* <DEDUP_REMOVED lines=14> */
.L_x_56:
        /* <DEDUP_REMOVED lines=14> */
.L_x_57:
[----:B------:R-:W-:-:S07]  /*11a0*/  IADD3 R20, PT, PT, R20, 0x4, RZ ;  /* 0x0000000414147810 */ /* 0x000fce0007ffe0ff */
.L_x_53:
        /* <DEDUP_REMOVED lines=27> */
.L_x_59:
        /* <DEDUP_REMOVED lines=14> */
.L_x_60:
[----:B------:R-:W-:-:S07]  /*1440*/  IADD3 R20, PT, PT, R20, 0x2, RZ ;  /* 0x0000000214147810 */ /* 0x000fce0007ffe0ff */
.L_x_58:
        /* <DEDUP_REMOVED lines=21> */
.L_x_52:
        /* <DEDUP_REMOVED lines=8> */
        .weak           $__internal_2_$__cuda_sm20_div_u16
        .type           $__internal_2_$__cuda_sm20_div_u16,@function
        .size           $__internal_2_$__cuda_sm20_div_u16,(.L_x_86 - $__internal_2_$__cuda_sm20_div_u16)
$__internal_2_$__cuda_sm20_div_u16:
        /* <DEDUP_REMOVED lines=18> */
[----:B------:R-:W-:Y:S06]  /*1740*/  RET.REL.NODEC R6 `(_Z6pinnedPKmS0_Pm) ;  /* 0xffffffe8062c7950 */ /* 0x000fec0003c3ffff */
.L_x_62:
        /* <DEDUP_REMOVED lines=11> */
.L_x_86:


//--------------------- .text._Z16opt_matmul_prob2PKmS0_Pm --------------------------
	.section	.text._Z16opt_matmul_prob2PKmS0_Pm,"ax",@progbits
	.align	128
        .global         _Z16opt_matmul_prob2PKmS0_Pm
        .type           _Z16opt_matmul_prob2PKmS0_Pm,@function
        .size           _Z16opt_matmul_prob2PKmS0_Pm,(.L_x_87 - _Z16opt_matmul_prob2PKmS0_Pm)
        .other          _Z16opt_matmul_prob2PKmS0_Pm,@"STO_CUDA_ENTRY STV_DEFAULT"
_Z16opt_matmul_prob2PKmS0_Pm:
.text._Z16opt_matmul_prob2PKmS0_Pm:
        /* <DEDUP_REMOVED lines=16> */
[----:B------:R-:W-:Y:S05]  /*0100*/  CALL.REL.NOINC `($__internal_3_$__cuda_sm20_div_u16) ;  /* 0x0000001400447944 */ /* 0x000fea0003c00000 */
        /* <DEDUP_REMOVED lines=19> */
.L_x_82:
        /* <DEDUP_REMOVED lines=25> */
.L_x_72:
        /* <DEDUP_REMOVED lines=18> */
.L_x_64:
        /* <DEDUP_REMOVED lines=29> */
.L_x_65:
        /* <DEDUP_REMOVED lines=17> */
.L_x_66:
        /* <DEDUP_REMOVED lines=16> */
.L_x_67:
        /* <DEDUP_REMOVED lines=16> */
.L_x_68:
        /* <DEDUP_REMOVED lines=16> */
.L_x_69:
        /* <DEDUP_REMOVED lines=16> */
.L_x_70:
        /* <DEDUP_REMOVED lines=16> */
.L_x_71:
[----:B------:R-:W-:-:S04]  /*0cd0*/  IADD3 R8, PT, PT, R8, 0x8, RZ ;  /* 0x0000000808087810 */ /* 0x000fc80007ffe0ff */
[----:B------:R-:W-:-:S13]  /*0ce0*/  ISETP.NE.AND P0, PT, R8, R7, PT ;  /* 0x000000070800720c */ /* 0x000fda0003f05270 */
[----:B------:R-:W-:Y:S05]  /*0cf0*/  @P0 BRA `(.L_x_72) ;  /* 0xfffffff400b40947 */ /* 0x000fea000383ffff */
[----:B------:R-:W-:-:S07]  /*0d00*/  IMAD.MOV.U32 R20, RZ, RZ, R7 ;  /* 0x000000ffff147224 */ /* 0x000fce00078e0007 */
.L_x_63:
        /* <DEDUP_REMOVED lines=31> */
.L_x_75:
        /* <DEDUP_REMOVED lines=14> */
.L_x_76:
        /* <DEDUP_REMOVED lines=14> */
.L_x_77:
        /* <DEDUP_REMOVED lines=14> */
.L_x_78:
[----:B------:R-:W-:-:S07]  /*11a0*/  IADD3 R20, PT, PT, R20, 0x4, RZ ;  /* 0x0000000414147810 */ /* 0x000fce0007ffe0ff */
.L_x_74:
        /* <DEDUP_REMOVED lines=27> */
.L_x_80:
        /* <DEDUP_REMOVED lines=14> */
.L_x_81:
[----:B------:R-:W-:-:S07]  /*1440*/  IADD3 R20, PT, PT, R20, 0x2, RZ ;  /* 0x0000000214147810 */ /* 0x000fce0007ffe0ff */
.L_x_79:
        /* <DEDUP_REMOVED lines=21> */
.L_x_73:
        /* <DEDUP_REMOVED lines=8> */
        .weak           $__internal_3_$__cuda_sm20_div_u16
        .type           $__internal_3_$__cuda_sm20_div_u16,@function
        .size           $__internal_3_$__cuda_sm20_div_u16,(.L_x_87 - $__internal_3_$__cuda_sm20_div_u16)
$__internal_3_$__cuda_sm20_div_u16:
        /* <DEDUP_REMOVED lines=18> */
[----:B------:R-:W-:Y:S06]  /*1740*/  RET.REL.NODEC R6 `(_Z16opt_matmul_prob2PKmS0_Pm) ;  /* 0xffffffe8062c7950 */ /* 0x000fec0003c3ffff */
.L_x_83:
        /* <DEDUP_REMOVED lines=11> */
.L_x_87:


//--------------------- .nv.shared._Z3uvmPKmS0_Pm --------------------------
	.section	.nv.shared._Z3uvmPKmS0_Pm,"aw",@nobits
	.sectionflags	@""
	.align	8
.nv.shared._Z3uvmPKmS0_Pm:
	.zero		5120


//--------------------- .nv.shared.reserved.0     --------------------------
	.section	.nv.shared.reserved.0,"aw",@nobits
	.weak		__nv_reservedSMEM_offset_0_alias
	.size		__nv_reservedSMEM_offset_0_alias, 0, 64
	.other		__nv_reservedSMEM_offset_0_alias,@"STO_CUDA_RESERVED_SHARED STV_DEFAULT"
__nv_reservedSMEM_offset_0_alias:
	.zero		0
	.zero		64


//--------------------- .nv.shared._Z8zerocopyPKmS0_Pm --------------------------
	.section	.nv.shared._Z8zerocopyPKmS0_Pm,"aw",@nobits
	.sectionflags	@""
	.align	8
.nv.shared._Z8zerocopyPKmS0_Pm:
	.zero		5120


//--------------------- .nv.shared._Z6pinnedPKmS0_Pm --------------------------
	.section	.nv.shared._Z6pinnedPKmS0_Pm,"aw",@nobits
	.sectionflags	@""
	.align	8
.nv.shared._Z6pinnedPKmS0_Pm:
	.zero		5120


//--------------------- .nv.shared._Z16opt_matmul_prob2PKmS0_Pm --------------------------
	.section	.nv.shared._Z16opt_matmul_prob2PKmS0_Pm,"aw",@nobits
	.sectionflags	@""
	.align	8
.nv.shared._Z16opt_matmul_prob2PKmS0_Pm:
	.zero		5120


//--------------------- .nv.constant0._Z3uvmPKmS0_Pm --------------------------
	.section	.nv.constant0._Z3uvmPKmS0_Pm,"a",@progbits
	.sectionflags	@""
	.align	4
.nv.constant0._Z3uvmPKmS0_Pm:
	.zero		920


//--------------------- .nv.constant0._Z8zerocopyPKmS0_Pm --------------------------
	.section	.nv.constant0._Z8zerocopyPKmS0_Pm,"a",@progbits
	.sectionflags	@""
	.align	4
.nv.constant0._Z8zerocopyPKmS0_Pm:
	.zero		920


//--------------------- .nv.constant0._Z6pinnedPKmS0_Pm --------------------------
	.section	.nv.constant0._Z6pinnedPKmS0_Pm,"a",@progbits
	.sectionflags	@""
	.align	4
.nv.constant0._Z6pinnedPKmS0_Pm:
	.zero		920


//--------------------- .nv.constant0._Z16opt_matmul_prob2PKmS0_Pm --------------------------
	.section	.nv.constant0._Z16opt_matmul_prob2PKmS0_Pm,"a",@progbits
	.sectionflags	@""
	.align	4
.nv.constant0._Z16opt_matmul_prob2PKmS0_Pm:
	.zero		920


//--------------------- SYMBOLS --------------------------

	.type		.nv.reservedSmem.offset0,@object
	.size		.nv.reservedSmem.offset0,0x4
	.type		.nv.reservedSmem.cap,@object
	.size		.nv.reservedSmem.cap,0x4
